//
// Generated by NVIDIA NVVM Compiler
//
// Compiler Build ID: CL-36424714
// Cuda compilation tools, release 13.0, V13.0.88
// Based on NVVM 20.0.0
//

.version 9.0
.target sm_100
.address_size 64

	// .globl	_Z10Operation1PhS_S_jjjjjjj

.visible .entry _Z10Operation1PhS_S_jjjjjjj(
	.param .u64 .ptr .align 1 _Z10Operation1PhS_S_jjjjjjj_param_0,
	.param .u64 .ptr .align 1 _Z10Operation1PhS_S_jjjjjjj_param_1,
	.param .u64 .ptr .align 1 _Z10Operation1PhS_S_jjjjjjj_param_2,
	.param .u32 _Z10Operation1PhS_S_jjjjjjj_param_3,
	.param .u32 _Z10Operation1PhS_S_jjjjjjj_param_4,
	.param .u32 _Z10Operation1PhS_S_jjjjjjj_param_5,
	.param .u32 _Z10Operation1PhS_S_jjjjjjj_param_6,
	.param .u32 _Z10Operation1PhS_S_jjjjjjj_param_7,
	.param .u32 _Z10Operation1PhS_S_jjjjjjj_param_8,
	.param .u32 _Z10Operation1PhS_S_jjjjjjj_param_9
)
{
	.reg .pred 	%p<9>;
	.reg .b16 	%rs<18>;
	.reg .b32 	%r<29>;
	.reg .b64 	%rd<37>;

	ld.param.u64 	%rd6, [_Z10Operation1PhS_S_jjjjjjj_param_0];
	ld.param.u64 	%rd7, [_Z10Operation1PhS_S_jjjjjjj_param_1];
	ld.param.u64 	%rd5, [_Z10Operation1PhS_S_jjjjjjj_param_2];
	ld.param.u32 	%r10, [_Z10Operation1PhS_S_jjjjjjj_param_3];
	ld.param.u32 	%r4, [_Z10Operation1PhS_S_jjjjjjj_param_4];
	ld.param.u32 	%r5, [_Z10Operation1PhS_S_jjjjjjj_param_5];
	ld.param.u32 	%r6, [_Z10Operation1PhS_S_jjjjjjj_param_6];
	ld.param.u32 	%r7, [_Z10Operation1PhS_S_jjjjjjj_param_7];
	ld.param.u32 	%r8, [_Z10Operation1PhS_S_jjjjjjj_param_8];
	ld.param.u32 	%r9, [_Z10Operation1PhS_S_jjjjjjj_param_9];
	cvta.to.global.u64 	%rd1, %rd6;
	cvta.to.global.u64 	%rd2, %rd7;
	mov.u32 	%r11, %ntid.x;
	mov.u32 	%r12, %ctaid.x;
	mov.u32 	%r13, %tid.x;
	mov.u32 	%r1, %ctaid.y;
	mad.lo.s32 	%r2, %r12, %r11, %r13;
	setp.ge.u32 	%p1, %r2, %r10;
	@%p1 bra 	$L__BB0_7;
	mul.lo.s32 	%r14, %r4, %r1;
	mad.lo.s32 	%r3, %r2, 3, %r14;
	setp.le.u32 	%p2, %r2, %r5;
	add.s32 	%r15, %r7, %r5;
	setp.ge.u32 	%p3, %r2, %r15;
	or.pred  	%p4, %p2, %p3;
	@%p4 bra 	$L__BB0_6;
	setp.le.u32 	%p5, %r1, %r6;
	add.s32 	%r16, %r8, %r6;
	setp.ge.u32 	%p6, %r1, %r16;
	or.pred  	%p7, %p5, %p6;
	@%p7 bra 	$L__BB0_6;
	cvta.to.global.u64 	%rd17, %rd5;
	sub.s32 	%r19, %r1, %r6;
	mul.lo.s32 	%r20, %r9, %r19;
	sub.s32 	%r21, %r2, %r5;
	mad.lo.s32 	%r22, %r21, 3, %r20;
	cvt.u64.u32 	%rd18, %r22;
	add.s64 	%rd19, %rd17, %rd18;
	ld.global.u8 	%rs1, [%rd19];
	add.s32 	%r23, %r22, 1;
	cvt.u64.u32 	%rd20, %r23;
	add.s64 	%rd3, %rd17, %rd20;
	ld.global.u8 	%rs5, [%rd3];
	add.s32 	%r24, %r22, 2;
	cvt.u64.u32 	%rd21, %r24;
	add.s64 	%rd4, %rd17, %rd21;
	ld.global.u8 	%rs8, [%rd4];
	min.u16 	%rs11, %rs1, %rs5;
	min.u16 	%rs12, %rs11, %rs8;
	setp.lt.u16 	%p8, %rs12, 201;
	@%p8 bra 	$L__BB0_5;
	cvt.u64.u32 	%rd28, %r3;
	add.s64 	%rd29, %rd2, %rd28;
	ld.global.u8 	%rs15, [%rd29];
	add.s64 	%rd30, %rd1, %rd28;
	st.global.u8 	[%rd30], %rs15;
	add.s32 	%r27, %r3, 1;
	cvt.u64.u32 	%rd31, %r27;
	add.s64 	%rd32, %rd2, %rd31;
	ld.global.u8 	%rs16, [%rd32];
	add.s64 	%rd33, %rd1, %rd31;
	st.global.u8 	[%rd33], %rs16;
	add.s32 	%r28, %r3, 2;
	cvt.u64.u32 	%rd34, %r28;
	add.s64 	%rd35, %rd2, %rd34;
	ld.global.u8 	%rs17, [%rd35];
	add.s64 	%rd36, %rd1, %rd34;
	st.global.u8 	[%rd36], %rs17;
	bra.uni 	$L__BB0_7;
$L__BB0_5:
	cvt.u64.u32 	%rd22, %r3;
	add.s64 	%rd23, %rd1, %rd22;
	st.global.u8 	[%rd23], %rs1;
	ld.global.u8 	%rs13, [%rd3];
	add.s32 	%r25, %r3, 1;
	cvt.u64.u32 	%rd24, %r25;
	add.s64 	%rd25, %rd1, %rd24;
	st.global.u8 	[%rd25], %rs13;
	ld.global.u8 	%rs14, [%rd4];
	add.s32 	%r26, %r3, 2;
	cvt.u64.u32 	%rd26, %r26;
	add.s64 	%rd27, %rd1, %rd26;
	st.global.u8 	[%rd27], %rs14;
	bra.uni 	$L__BB0_7;
$L__BB0_6:
	cvt.u64.u32 	%rd8, %r3;
	add.s64 	%rd9, %rd2, %rd8;
	ld.global.u8 	%rs2, [%rd9];
	add.s64 	%rd10, %rd1, %rd8;
	st.global.u8 	[%rd10], %rs2;
	add.s32 	%r17, %r3, 1;
	cvt.u64.u32 	%rd11, %r17;
	add.s64 	%rd12, %rd2, %rd11;
	ld.global.u8 	%rs3, [%rd12];
	add.s64 	%rd13, %rd1, %rd11;
	st.global.u8 	[%rd13], %rs3;
	add.s32 	%r18, %r3, 2;
	cvt.u64.u32 	%rd14, %r18;
	add.s64 	%rd15, %rd2, %rd14;
	ld.global.u8 	%rs4, [%rd15];
	add.s64 	%rd16, %rd1, %rd14;
	st.global.u8 	[%rd16], %rs4;
$L__BB0_7:
	ret;

}
	// .globl	_Z10Operation2PhS_jjj
.visible .entry _Z10Operation2PhS_jjj(
	.param .u64 .ptr .align 1 _Z10Operation2PhS_jjj_param_0,
	.param .u64 .ptr .align 1 _Z10Operation2PhS_jjj_param_1,
	.param .u32 _Z10Operation2PhS_jjj_param_2,
	.param .u32 _Z10Operation2PhS_jjj_param_3,
	.param .u32 _Z10Operation2PhS_jjj_param_4
)
{
	.reg .pred 	%p<32>;
	.reg .b16 	%rs<27>;
	.reg .b32 	%r<220>;
	.reg .b64 	%rd<287>;

	ld.param.u64 	%rd3, [_Z10Operation2PhS_jjj_param_0];
	ld.param.u64 	%rd4, [_Z10Operation2PhS_jjj_param_1];
	ld.param.u32 	%r63, [_Z10Operation2PhS_jjj_param_2];
	ld.param.u32 	%r62, [_Z10Operation2PhS_jjj_param_3];
	ld.param.u32 	%r64, [_Z10Operation2PhS_jjj_param_4];
	cvta.to.global.u64 	%rd1, %rd4;
	cvta.to.global.u64 	%rd2, %rd3;
	mov.u32 	%r65, %ntid.x;
	mov.u32 	%r66, %ctaid.x;
	mov.u32 	%r67, %tid.x;
	mov.u32 	%r1, %ctaid.y;
	mad.lo.s32 	%r2, %r66, %r65, %r67;
	shl.b32 	%r3, %r2, 4;
	sub.s32 	%r68, %r3, %r63;
	add.s32 	%r4, %r68, 15;
	shl.b32 	%r5, %r1, 4;
	sub.s32 	%r69, %r5, %r64;
	add.s32 	%r6, %r69, 15;
	setp.ge.u32 	%p1, %r3, %r63;
	setp.ge.u32 	%p2, %r5, %r64;
	or.pred  	%p3, %p1, %p2;
	@%p3 bra 	$L__BB1_39;
	max.s32 	%r70, %r4, %r6;
	setp.gt.s32 	%p4, %r70, 0;
	@%p4 bra 	$L__BB1_25;
	mul.lo.s32 	%r7, %r2, 48;
	or.b32  	%r8, %r7, 5;
	mov.b32 	%r214, 0;
	mov.u32 	%r209, %r214;
$L__BB1_3:
	add.s32 	%r73, %r5, %r209;
	mad.lo.s32 	%r210, %r73, %r62, %r8;
	mov.b32 	%r211, 5;
$L__BB1_4:
	add.s32 	%r33, %r210, -5;
	cvt.u64.u32 	%rd5, %r33;
	add.s64 	%rd6, %rd1, %rd5;
	ld.global.u8 	%rs1, [%rd6];
	setp.gt.u16 	%p5, %rs1, 64;
	@%p5 bra 	$L__BB1_8;
	add.s32 	%r34, %r210, -4;
	cvt.u64.u32 	%rd7, %r34;
	add.s64 	%rd8, %rd1, %rd7;
	ld.global.u8 	%rs2, [%rd8];
	setp.gt.u16 	%p6, %rs2, 64;
	@%p6 bra 	$L__BB1_8;
	add.s32 	%r35, %r210, -3;
	cvt.u64.u32 	%rd9, %r35;
	add.s64 	%rd10, %rd1, %rd9;
	ld.global.u8 	%rs3, [%rd10];
	setp.lt.u16 	%p7, %rs3, 200;
	@%p7 bra 	$L__BB1_8;
	add.s32 	%r214, %r214, 1;
	add.s64 	%rd14, %rd2, %rd5;
	mov.b16 	%rs4, 0;
	st.global.u8 	[%rd14], %rs4;
	add.s64 	%rd15, %rd2, %rd7;
	st.global.u8 	[%rd15], %rs4;
	add.s64 	%rd16, %rd2, %rd9;
	mov.b16 	%rs5, 255;
	st.global.u8 	[%rd16], %rs5;
$L__BB1_8:
	add.s32 	%r38, %r210, -2;
	cvt.u64.u32 	%rd17, %r38;
	add.s64 	%rd18, %rd1, %rd17;
	ld.global.u8 	%rs6, [%rd18];
	setp.gt.u16 	%p8, %rs6, 64;
	@%p8 bra 	$L__BB1_12;
	add.s32 	%r39, %r210, -1;
	cvt.u64.u32 	%rd19, %r39;
	add.s64 	%rd20, %rd1, %rd19;
	ld.global.u8 	%rs7, [%rd20];
	setp.gt.u16 	%p9, %rs7, 64;
	@%p9 bra 	$L__BB1_12;
	cvt.u64.u32 	%rd21, %r210;
	add.s64 	%rd22, %rd1, %rd21;
	ld.global.u8 	%rs8, [%rd22];
	setp.lt.u16 	%p10, %rs8, 200;
	@%p10 bra 	$L__BB1_12;
	add.s32 	%r214, %r214, 1;
	add.s64 	%rd26, %rd2, %rd17;
	mov.b16 	%rs9, 0;
	st.global.u8 	[%rd26], %rs9;
	add.s64 	%rd27, %rd2, %rd19;
	st.global.u8 	[%rd27], %rs9;
	add.s64 	%rd28, %rd2, %rd21;
	mov.b16 	%rs10, 255;
	st.global.u8 	[%rd28], %rs10;
$L__BB1_12:
	add.s32 	%r42, %r210, 1;
	cvt.u64.u32 	%rd29, %r42;
	add.s64 	%rd30, %rd1, %rd29;
	ld.global.u8 	%rs11, [%rd30];
	setp.gt.u16 	%p11, %rs11, 64;
	@%p11 bra 	$L__BB1_16;
	add.s32 	%r43, %r210, 2;
	cvt.u64.u32 	%rd31, %r43;
	add.s64 	%rd32, %rd1, %rd31;
	ld.global.u8 	%rs12, [%rd32];
	setp.gt.u16 	%p12, %rs12, 64;
	@%p12 bra 	$L__BB1_16;
	add.s32 	%r44, %r210, 3;
	cvt.u64.u32 	%rd33, %r44;
	add.s64 	%rd34, %rd1, %rd33;
	ld.global.u8 	%rs13, [%rd34];
	setp.lt.u16 	%p13, %rs13, 200;
	@%p13 bra 	$L__BB1_16;
	add.s32 	%r214, %r214, 1;
	add.s64 	%rd38, %rd2, %rd29;
	mov.b16 	%rs14, 0;
	st.global.u8 	[%rd38], %rs14;
	add.s64 	%rd39, %rd2, %rd31;
	st.global.u8 	[%rd39], %rs14;
	add.s64 	%rd40, %rd2, %rd33;
	mov.b16 	%rs15, 255;
	st.global.u8 	[%rd40], %rs15;
$L__BB1_16:
	add.s32 	%r47, %r210, 4;
	cvt.u64.u32 	%rd41, %r47;
	add.s64 	%rd42, %rd1, %rd41;
	ld.global.u8 	%rs16, [%rd42];
	setp.gt.u16 	%p14, %rs16, 64;
	@%p14 bra 	$L__BB1_20;
	add.s32 	%r48, %r210, 5;
	cvt.u64.u32 	%rd43, %r48;
	add.s64 	%rd44, %rd1, %rd43;
	ld.global.u8 	%rs17, [%rd44];
	setp.gt.u16 	%p15, %rs17, 64;
	@%p15 bra 	$L__BB1_20;
	add.s32 	%r49, %r210, 6;
	cvt.u64.u32 	%rd45, %r49;
	add.s64 	%rd46, %rd1, %rd45;
	ld.global.u8 	%rs18, [%rd46];
	setp.lt.u16 	%p16, %rs18, 200;
	@%p16 bra 	$L__BB1_20;
	add.s32 	%r214, %r214, 1;
	add.s64 	%rd50, %rd2, %rd41;
	mov.b16 	%rs19, 0;
	st.global.u8 	[%rd50], %rs19;
	add.s64 	%rd51, %rd2, %rd43;
	st.global.u8 	[%rd51], %rs19;
	add.s64 	%rd52, %rd2, %rd45;
	mov.b16 	%rs20, 255;
	st.global.u8 	[%rd52], %rs20;
$L__BB1_20:
	add.s32 	%r211, %r211, 12;
	add.s32 	%r210, %r210, 12;
	setp.ne.s32 	%p17, %r211, 53;
	@%p17 bra 	$L__BB1_4;
	add.s32 	%r209, %r209, 1;
	setp.ne.s32 	%p18, %r209, 16;
	@%p18 bra 	$L__BB1_3;
	setp.gt.u32 	%p19, %r214, 159;
	@%p19 bra 	$L__BB1_37;
	mul.lo.s32 	%r75, %r1, %r62;
	shl.b32 	%r76, %r75, 4;
	add.s32 	%r77, %r76, %r7;
	add.s32 	%r218, %r77, 23;
	mov.b32 	%r219, 0;
$L__BB1_24:
	add.s32 	%r78, %r218, -23;
	cvt.u64.u32 	%rd53, %r78;
	add.s64 	%rd54, %rd2, %rd53;
	mov.b16 	%rs21, 255;
	st.global.u8 	[%rd54], %rs21;
	add.s32 	%r79, %r218, -22;
	cvt.u64.u32 	%rd55, %r79;
	add.s64 	%rd56, %rd2, %rd55;
	st.global.u8 	[%rd56], %rs21;
	add.s32 	%r80, %r218, -21;
	cvt.u64.u32 	%rd57, %r80;
	add.s64 	%rd58, %rd2, %rd57;
	st.global.u8 	[%rd58], %rs21;
	add.s32 	%r81, %r218, -20;
	cvt.u64.u32 	%rd59, %r81;
	add.s64 	%rd60, %rd2, %rd59;
	st.global.u8 	[%rd60], %rs21;
	add.s32 	%r82, %r218, -19;
	cvt.u64.u32 	%rd61, %r82;
	add.s64 	%rd62, %rd2, %rd61;
	st.global.u8 	[%rd62], %rs21;
	add.s32 	%r83, %r218, -18;
	cvt.u64.u32 	%rd63, %r83;
	add.s64 	%rd64, %rd2, %rd63;
	st.global.u8 	[%rd64], %rs21;
	add.s32 	%r84, %r218, -17;
	cvt.u64.u32 	%rd65, %r84;
	add.s64 	%rd66, %rd2, %rd65;
	st.global.u8 	[%rd66], %rs21;
	add.s32 	%r85, %r218, -16;
	cvt.u64.u32 	%rd67, %r85;
	add.s64 	%rd68, %rd2, %rd67;
	st.global.u8 	[%rd68], %rs21;
	add.s32 	%r86, %r218, -15;
	cvt.u64.u32 	%rd69, %r86;
	add.s64 	%rd70, %rd2, %rd69;
	st.global.u8 	[%rd70], %rs21;
	add.s32 	%r87, %r218, -14;
	cvt.u64.u32 	%rd71, %r87;
	add.s64 	%rd72, %rd2, %rd71;
	st.global.u8 	[%rd72], %rs21;
	add.s32 	%r88, %r218, -13;
	cvt.u64.u32 	%rd73, %r88;
	add.s64 	%rd74, %rd2, %rd73;
	st.global.u8 	[%rd74], %rs21;
	add.s32 	%r89, %r218, -12;
	cvt.u64.u32 	%rd75, %r89;
	add.s64 	%rd76, %rd2, %rd75;
	st.global.u8 	[%rd76], %rs21;
	add.s32 	%r90, %r218, -11;
	cvt.u64.u32 	%rd77, %r90;
	add.s64 	%rd78, %rd2, %rd77;
	st.global.u8 	[%rd78], %rs21;
	add.s32 	%r91, %r218, -10;
	cvt.u64.u32 	%rd79, %r91;
	add.s64 	%rd80, %rd2, %rd79;
	st.global.u8 	[%rd80], %rs21;
	add.s32 	%r92, %r218, -9;
	cvt.u64.u32 	%rd81, %r92;
	add.s64 	%rd82, %rd2, %rd81;
	st.global.u8 	[%rd82], %rs21;
	add.s32 	%r93, %r218, -8;
	cvt.u64.u32 	%rd83, %r93;
	add.s64 	%rd84, %rd2, %rd83;
	st.global.u8 	[%rd84], %rs21;
	add.s32 	%r94, %r218, -7;
	cvt.u64.u32 	%rd85, %r94;
	add.s64 	%rd86, %rd2, %rd85;
	st.global.u8 	[%rd86], %rs21;
	add.s32 	%r95, %r218, -6;
	cvt.u64.u32 	%rd87, %r95;
	add.s64 	%rd88, %rd2, %rd87;
	st.global.u8 	[%rd88], %rs21;
	add.s32 	%r96, %r218, -5;
	cvt.u64.u32 	%rd89, %r96;
	add.s64 	%rd90, %rd2, %rd89;
	st.global.u8 	[%rd90], %rs21;
	add.s32 	%r97, %r218, -4;
	cvt.u64.u32 	%rd91, %r97;
	add.s64 	%rd92, %rd2, %rd91;
	st.global.u8 	[%rd92], %rs21;
	add.s32 	%r98, %r218, -3;
	cvt.u64.u32 	%rd93, %r98;
	add.s64 	%rd94, %rd2, %rd93;
	st.global.u8 	[%rd94], %rs21;
	add.s32 	%r99, %r218, -2;
	cvt.u64.u32 	%rd95, %r99;
	add.s64 	%rd96, %rd2, %rd95;
	st.global.u8 	[%rd96], %rs21;
	add.s32 	%r100, %r218, -1;
	cvt.u64.u32 	%rd97, %r100;
	add.s64 	%rd98, %rd2, %rd97;
	st.global.u8 	[%rd98], %rs21;
	add.s32 	%r101, %r218, 24;
	cvt.u64.u32 	%rd99, %r218;
	add.s64 	%rd100, %rd2, %rd99;
	st.global.u8 	[%rd100], %rs21;
	add.s32 	%r102, %r218, 1;
	cvt.u64.u32 	%rd101, %r102;
	add.s64 	%rd102, %rd2, %rd101;
	st.global.u8 	[%rd102], %rs21;
	add.s32 	%r103, %r218, 2;
	cvt.u64.u32 	%rd103, %r103;
	add.s64 	%rd104, %rd2, %rd103;
	st.global.u8 	[%rd104], %rs21;
	add.s32 	%r104, %r218, 3;
	cvt.u64.u32 	%rd105, %r104;
	add.s64 	%rd106, %rd2, %rd105;
	st.global.u8 	[%rd106], %rs21;
	add.s32 	%r105, %r218, 4;
	cvt.u64.u32 	%rd107, %r105;
	add.s64 	%rd108, %rd2, %rd107;
	st.global.u8 	[%rd108], %rs21;
	add.s32 	%r106, %r218, 5;
	cvt.u64.u32 	%rd109, %r106;
	add.s64 	%rd110, %rd2, %rd109;
	st.global.u8 	[%rd110], %rs21;
	add.s32 	%r107, %r218, 6;
	cvt.u64.u32 	%rd111, %r107;
	add.s64 	%rd112, %rd2, %rd111;
	st.global.u8 	[%rd112], %rs21;
	add.s32 	%r108, %r218, 7;
	cvt.u64.u32 	%rd113, %r108;
	add.s64 	%rd114, %rd2, %rd113;
	st.global.u8 	[%rd114], %rs21;
	add.s32 	%r109, %r218, 8;
	cvt.u64.u32 	%rd115, %r109;
	add.s64 	%rd116, %rd2, %rd115;
	st.global.u8 	[%rd116], %rs21;
	add.s32 	%r110, %r218, 9;
	cvt.u64.u32 	%rd117, %r110;
	add.s64 	%rd118, %rd2, %rd117;
	st.global.u8 	[%rd118], %rs21;
	add.s32 	%r111, %r218, 10;
	cvt.u64.u32 	%rd119, %r111;
	add.s64 	%rd120, %rd2, %rd119;
	st.global.u8 	[%rd120], %rs21;
	add.s32 	%r112, %r218, 11;
	cvt.u64.u32 	%rd121, %r112;
	add.s64 	%rd122, %rd2, %rd121;
	st.global.u8 	[%rd122], %rs21;
	add.s32 	%r113, %r218, 12;
	cvt.u64.u32 	%rd123, %r113;
	add.s64 	%rd124, %rd2, %rd123;
	st.global.u8 	[%rd124], %rs21;
	add.s32 	%r114, %r218, 13;
	cvt.u64.u32 	%rd125, %r114;
	add.s64 	%rd126, %rd2, %rd125;
	st.global.u8 	[%rd126], %rs21;
	add.s32 	%r115, %r218, 14;
	cvt.u64.u32 	%rd127, %r115;
	add.s64 	%rd128, %rd2, %rd127;
	st.global.u8 	[%rd128], %rs21;
	add.s32 	%r116, %r218, 15;
	cvt.u64.u32 	%rd129, %r116;
	add.s64 	%rd130, %rd2, %rd129;
	st.global.u8 	[%rd130], %rs21;
	add.s32 	%r117, %r218, 16;
	cvt.u64.u32 	%rd131, %r117;
	add.s64 	%rd132, %rd2, %rd131;
	st.global.u8 	[%rd132], %rs21;
	add.s32 	%r118, %r218, 17;
	cvt.u64.u32 	%rd133, %r118;
	add.s64 	%rd134, %rd2, %rd133;
	st.global.u8 	[%rd134], %rs21;
	add.s32 	%r119, %r218, 18;
	cvt.u64.u32 	%rd135, %r119;
	add.s64 	%rd136, %rd2, %rd135;
	st.global.u8 	[%rd136], %rs21;
	add.s32 	%r120, %r218, 19;
	cvt.u64.u32 	%rd137, %r120;
	add.s64 	%rd138, %rd2, %rd137;
	st.global.u8 	[%rd138], %rs21;
	add.s32 	%r121, %r218, 20;
	cvt.u64.u32 	%rd139, %r121;
	add.s64 	%rd140, %rd2, %rd139;
	st.global.u8 	[%rd140], %rs21;
	add.s32 	%r122, %r218, 21;
	cvt.u64.u32 	%rd141, %r122;
	add.s64 	%rd142, %rd2, %rd141;
	st.global.u8 	[%rd142], %rs21;
	add.s32 	%r123, %r218, 22;
	cvt.u64.u32 	%rd143, %r123;
	add.s64 	%rd144, %rd2, %rd143;
	st.global.u8 	[%rd144], %rs21;
	add.s32 	%r124, %r218, 23;
	cvt.u64.u32 	%rd145, %r124;
	add.s64 	%rd146, %rd2, %rd145;
	st.global.u8 	[%rd146], %rs21;
	cvt.u64.u32 	%rd147, %r101;
	add.s64 	%rd148, %rd2, %rd147;
	st.global.u8 	[%rd148], %rs21;
	add.s32 	%r219, %r219, 1;
	add.s32 	%r218, %r218, %r62;
	setp.ne.s32 	%p20, %r219, 16;
	@%p20 bra 	$L__BB1_24;
	bra.uni 	$L__BB1_39;
$L__BB1_25:
	setp.lt.s32 	%p22, %r4, 1;
	sub.s32 	%r175, 16, %r4;
	selp.b32 	%r9, 16, %r175, %p22;
	setp.lt.s32 	%p23, %r6, 1;
	sub.s32 	%r176, 16, %r6;
	selp.b32 	%r10, 16, %r176, %p23;
	setp.lt.s32 	%p24, %r10, 1;
	@%p24 bra 	$L__BB1_39;
	and.b32  	%r11, %r9, 3;
	and.b32  	%r12, %r9, 2147483644;
	and.b32  	%r13, %r9, 1;
	neg.s32 	%r14, %r12;
	mul.lo.s32 	%r178, %r2, 48;
	or.b32  	%r15, %r178, 5;
	mov.b32 	%r203, 0;
$L__BB1_27:
	setp.lt.s32 	%p25, %r9, 1;
	add.s32 	%r179, %r5, %r203;
	mul.lo.s32 	%r17, %r179, %r62;
	@%p25 bra 	$L__BB1_36;
	setp.lt.u32 	%p26, %r9, 4;
	mov.b32 	%r207, 0;
	@%p26 bra 	$L__BB1_31;
	add.s32 	%r204, %r15, %r17;
	mov.u32 	%r205, %r14;
$L__BB1_30:
	.pragma "nounroll";
	add.s32 	%r181, %r204, -5;
	cvt.u64.u32 	%rd245, %r181;
	add.s64 	%rd246, %rd2, %rd245;
	mov.b16 	%rs24, 255;
	st.global.u8 	[%rd246], %rs24;
	add.s32 	%r182, %r204, -4;
	cvt.u64.u32 	%rd247, %r182;
	add.s64 	%rd248, %rd2, %rd247;
	st.global.u8 	[%rd248], %rs24;
	add.s32 	%r183, %r204, -3;
	cvt.u64.u32 	%rd249, %r183;
	add.s64 	%rd250, %rd2, %rd249;
	st.global.u8 	[%rd250], %rs24;
	add.s32 	%r184, %r204, -2;
	cvt.u64.u32 	%rd251, %r184;
	add.s64 	%rd252, %rd2, %rd251;
	st.global.u8 	[%rd252], %rs24;
	add.s32 	%r185, %r204, -1;
	cvt.u64.u32 	%rd253, %r185;
	add.s64 	%rd254, %rd2, %rd253;
	st.global.u8 	[%rd254], %rs24;
	add.s32 	%r186, %r204, 6;
	cvt.u64.u32 	%rd255, %r204;
	add.s64 	%rd256, %rd2, %rd255;
	st.global.u8 	[%rd256], %rs24;
	add.s32 	%r187, %r204, 1;
	cvt.u64.u32 	%rd257, %r187;
	add.s64 	%rd258, %rd2, %rd257;
	st.global.u8 	[%rd258], %rs24;
	add.s32 	%r188, %r204, 2;
	cvt.u64.u32 	%rd259, %r188;
	add.s64 	%rd260, %rd2, %rd259;
	st.global.u8 	[%rd260], %rs24;
	add.s32 	%r189, %r204, 3;
	cvt.u64.u32 	%rd261, %r189;
	add.s64 	%rd262, %rd2, %rd261;
	st.global.u8 	[%rd262], %rs24;
	add.s32 	%r190, %r204, 4;
	cvt.u64.u32 	%rd263, %r190;
	add.s64 	%rd264, %rd2, %rd263;
	st.global.u8 	[%rd264], %rs24;
	add.s32 	%r191, %r204, 5;
	cvt.u64.u32 	%rd265, %r191;
	add.s64 	%rd266, %rd2, %rd265;
	st.global.u8 	[%rd266], %rs24;
	cvt.u64.u32 	%rd267, %r186;
	add.s64 	%rd268, %rd2, %rd267;
	st.global.u8 	[%rd268], %rs24;
	add.s32 	%r205, %r205, 4;
	add.s32 	%r204, %r204, 12;
	setp.ne.s32 	%p27, %r205, 0;
	mov.u32 	%r207, %r12;
	@%p27 bra 	$L__BB1_30;
$L__BB1_31:
	setp.eq.s32 	%p28, %r11, 0;
	@%p28 bra 	$L__BB1_36;
	setp.eq.s32 	%p29, %r11, 1;
	@%p29 bra 	$L__BB1_34;
	add.s32 	%r192, %r3, %r207;
	mad.lo.s32 	%r193, %r192, 3, %r17;
	cvt.u64.u32 	%rd269, %r193;
	add.s64 	%rd270, %rd2, %rd269;
	mov.b16 	%rs25, 255;
	st.global.u8 	[%rd270], %rs25;
	add.s32 	%r194, %r193, 1;
	cvt.u64.u32 	%rd271, %r194;
	add.s64 	%rd272, %rd2, %rd271;
	st.global.u8 	[%rd272], %rs25;
	add.s32 	%r195, %r193, 2;
	cvt.u64.u32 	%rd273, %r195;
	add.s64 	%rd274, %rd2, %rd273;
	st.global.u8 	[%rd274], %rs25;
	add.s32 	%r196, %r193, 3;
	cvt.u64.u32 	%rd275, %r196;
	add.s64 	%rd276, %rd2, %rd275;
	st.global.u8 	[%rd276], %rs25;
	add.s32 	%r197, %r193, 4;
	cvt.u64.u32 	%rd277, %r197;
	add.s64 	%rd278, %rd2, %rd277;
	st.global.u8 	[%rd278], %rs25;
	add.s32 	%r198, %r193, 5;
	cvt.u64.u32 	%rd279, %r198;
	add.s64 	%rd280, %rd2, %rd279;
	st.global.u8 	[%rd280], %rs25;
	add.s32 	%r207, %r207, 2;
$L__BB1_34:
	setp.eq.s32 	%p30, %r13, 0;
	@%p30 bra 	$L__BB1_36;
	add.s32 	%r199, %r3, %r207;
	mad.lo.s32 	%r200, %r199, 3, %r17;
	cvt.u64.u32 	%rd281, %r200;
	add.s64 	%rd282, %rd2, %rd281;
	mov.b16 	%rs26, 255;
	st.global.u8 	[%rd282], %rs26;
	add.s32 	%r201, %r200, 1;
	cvt.u64.u32 	%rd283, %r201;
	add.s64 	%rd284, %rd2, %rd283;
	st.global.u8 	[%rd284], %rs26;
	add.s32 	%r202, %r200, 2;
	cvt.u64.u32 	%rd285, %r202;
	add.s64 	%rd286, %rd2, %rd285;
	st.global.u8 	[%rd286], %rs26;
$L__BB1_36:
	add.s32 	%r203, %r203, 1;
	setp.eq.s32 	%p31, %r203, %r10;
	@%p31 bra 	$L__BB1_39;
	bra.uni 	$L__BB1_27;
$L__BB1_37:
	mov.b32 	%r217, 0;
$L__BB1_38:
	add.s32 	%r126, %r5, %r217;
	mad.lo.s32 	%r127, %r126, %r62, %r7;
	cvt.u64.u32 	%rd149, %r127;
	add.s64 	%rd150, %rd2, %rd149;
	mov.b16 	%rs22, 0;
	st.global.u8 	[%rd150], %rs22;
	add.s32 	%r128, %r127, 1;
	cvt.u64.u32 	%rd151, %r128;
	add.s64 	%rd152, %rd2, %rd151;
	st.global.u8 	[%rd152], %rs22;
	add.s32 	%r129, %r127, 2;
	cvt.u64.u32 	%rd153, %r129;
	add.s64 	%rd154, %rd2, %rd153;
	mov.b16 	%rs23, 255;
	st.global.u8 	[%rd154], %rs23;
	add.s32 	%r130, %r127, 3;
	cvt.u64.u32 	%rd155, %r130;
	add.s64 	%rd156, %rd2, %rd155;
	st.global.u8 	[%rd156], %rs22;
	add.s32 	%r131, %r127, 4;
	cvt.u64.u32 	%rd157, %r131;
	add.s64 	%rd158, %rd2, %rd157;
	st.global.u8 	[%rd158], %rs22;
	add.s32 	%r132, %r127, 5;
	cvt.u64.u32 	%rd159, %r132;
	add.s64 	%rd160, %rd2, %rd159;
	st.global.u8 	[%rd160], %rs23;
	add.s32 	%r133, %r127, 6;
	cvt.u64.u32 	%rd161, %r133;
	add.s64 	%rd162, %rd2, %rd161;
	st.global.u8 	[%rd162], %rs22;
	add.s32 	%r134, %r127, 7;
	cvt.u64.u32 	%rd163, %r134;
	add.s64 	%rd164, %rd2, %rd163;
	st.global.u8 	[%rd164], %rs22;
	add.s32 	%r135, %r127, 8;
	cvt.u64.u32 	%rd165, %r135;
	add.s64 	%rd166, %rd2, %rd165;
	st.global.u8 	[%rd166], %rs23;
	add.s32 	%r136, %r127, 9;
	cvt.u64.u32 	%rd167, %r136;
	add.s64 	%rd168, %rd2, %rd167;
	st.global.u8 	[%rd168], %rs22;
	add.s32 	%r137, %r127, 10;
	cvt.u64.u32 	%rd169, %r137;
	add.s64 	%rd170, %rd2, %rd169;
	st.global.u8 	[%rd170], %rs22;
	add.s32 	%r138, %r127, 11;
	cvt.u64.u32 	%rd171, %r138;
	add.s64 	%rd172, %rd2, %rd171;
	st.global.u8 	[%rd172], %rs23;
	add.s32 	%r139, %r127, 12;
	cvt.u64.u32 	%rd173, %r139;
	add.s64 	%rd174, %rd2, %rd173;
	st.global.u8 	[%rd174], %rs22;
	add.s32 	%r140, %r127, 13;
	cvt.u64.u32 	%rd175, %r140;
	add.s64 	%rd176, %rd2, %rd175;
	st.global.u8 	[%rd176], %rs22;
	add.s32 	%r141, %r127, 14;
	cvt.u64.u32 	%rd177, %r141;
	add.s64 	%rd178, %rd2, %rd177;
	st.global.u8 	[%rd178], %rs23;
	add.s32 	%r142, %r127, 15;
	cvt.u64.u32 	%rd179, %r142;
	add.s64 	%rd180, %rd2, %rd179;
	st.global.u8 	[%rd180], %rs22;
	add.s32 	%r143, %r127, 16;
	cvt.u64.u32 	%rd181, %r143;
	add.s64 	%rd182, %rd2, %rd181;
	st.global.u8 	[%rd182], %rs22;
	add.s32 	%r144, %r127, 17;
	cvt.u64.u32 	%rd183, %r144;
	add.s64 	%rd184, %rd2, %rd183;
	st.global.u8 	[%rd184], %rs23;
	add.s32 	%r145, %r127, 18;
	cvt.u64.u32 	%rd185, %r145;
	add.s64 	%rd186, %rd2, %rd185;
	st.global.u8 	[%rd186], %rs22;
	add.s32 	%r146, %r127, 19;
	cvt.u64.u32 	%rd187, %r146;
	add.s64 	%rd188, %rd2, %rd187;
	st.global.u8 	[%rd188], %rs22;
	add.s32 	%r147, %r127, 20;
	cvt.u64.u32 	%rd189, %r147;
	add.s64 	%rd190, %rd2, %rd189;
	st.global.u8 	[%rd190], %rs23;
	add.s32 	%r148, %r127, 21;
	cvt.u64.u32 	%rd191, %r148;
	add.s64 	%rd192, %rd2, %rd191;
	st.global.u8 	[%rd192], %rs22;
	add.s32 	%r149, %r127, 22;
	cvt.u64.u32 	%rd193, %r149;
	add.s64 	%rd194, %rd2, %rd193;
	st.global.u8 	[%rd194], %rs22;
	add.s32 	%r150, %r127, 23;
	cvt.u64.u32 	%rd195, %r150;
	add.s64 	%rd196, %rd2, %rd195;
	st.global.u8 	[%rd196], %rs23;
	add.s32 	%r151, %r127, 24;
	cvt.u64.u32 	%rd197, %r151;
	add.s64 	%rd198, %rd2, %rd197;
	st.global.u8 	[%rd198], %rs22;
	add.s32 	%r152, %r127, 25;
	cvt.u64.u32 	%rd199, %r152;
	add.s64 	%rd200, %rd2, %rd199;
	st.global.u8 	[%rd200], %rs22;
	add.s32 	%r153, %r127, 26;
	cvt.u64.u32 	%rd201, %r153;
	add.s64 	%rd202, %rd2, %rd201;
	st.global.u8 	[%rd202], %rs23;
	add.s32 	%r154, %r127, 27;
	cvt.u64.u32 	%rd203, %r154;
	add.s64 	%rd204, %rd2, %rd203;
	st.global.u8 	[%rd204], %rs22;
	add.s32 	%r155, %r127, 28;
	cvt.u64.u32 	%rd205, %r155;
	add.s64 	%rd206, %rd2, %rd205;
	st.global.u8 	[%rd206], %rs22;
	add.s32 	%r156, %r127, 29;
	cvt.u64.u32 	%rd207, %r156;
	add.s64 	%rd208, %rd2, %rd207;
	st.global.u8 	[%rd208], %rs23;
	add.s32 	%r157, %r127, 30;
	cvt.u64.u32 	%rd209, %r157;
	add.s64 	%rd210, %rd2, %rd209;
	st.global.u8 	[%rd210], %rs22;
	add.s32 	%r158, %r127, 31;
	cvt.u64.u32 	%rd211, %r158;
	add.s64 	%rd212, %rd2, %rd211;
	st.global.u8 	[%rd212], %rs22;
	add.s32 	%r159, %r127, 32;
	cvt.u64.u32 	%rd213, %r159;
	add.s64 	%rd214, %rd2, %rd213;
	st.global.u8 	[%rd214], %rs23;
	add.s32 	%r160, %r127, 33;
	cvt.u64.u32 	%rd215, %r160;
	add.s64 	%rd216, %rd2, %rd215;
	st.global.u8 	[%rd216], %rs22;
	add.s32 	%r161, %r127, 34;
	cvt.u64.u32 	%rd217, %r161;
	add.s64 	%rd218, %rd2, %rd217;
	st.global.u8 	[%rd218], %rs22;
	add.s32 	%r162, %r127, 35;
	cvt.u64.u32 	%rd219, %r162;
	add.s64 	%rd220, %rd2, %rd219;
	st.global.u8 	[%rd220], %rs23;
	add.s32 	%r163, %r127, 36;
	cvt.u64.u32 	%rd221, %r163;
	add.s64 	%rd222, %rd2, %rd221;
	st.global.u8 	[%rd222], %rs22;
	add.s32 	%r164, %r127, 37;
	cvt.u64.u32 	%rd223, %r164;
	add.s64 	%rd224, %rd2, %rd223;
	st.global.u8 	[%rd224], %rs22;
	add.s32 	%r165, %r127, 38;
	cvt.u64.u32 	%rd225, %r165;
	add.s64 	%rd226, %rd2, %rd225;
	st.global.u8 	[%rd226], %rs23;
	add.s32 	%r166, %r127, 39;
	cvt.u64.u32 	%rd227, %r166;
	add.s64 	%rd228, %rd2, %rd227;
	st.global.u8 	[%rd228], %rs22;
	add.s32 	%r167, %r127, 40;
	cvt.u64.u32 	%rd229, %r167;
	add.s64 	%rd230, %rd2, %rd229;
	st.global.u8 	[%rd230], %rs22;
	add.s32 	%r168, %r127, 41;
	cvt.u64.u32 	%rd231, %r168;
	add.s64 	%rd232, %rd2, %rd231;
	st.global.u8 	[%rd232], %rs23;
	add.s32 	%r169, %r127, 42;
	cvt.u64.u32 	%rd233, %r169;
	add.s64 	%rd234, %rd2, %rd233;
	st.global.u8 	[%rd234], %rs22;
	add.s32 	%r170, %r127, 43;
	cvt.u64.u32 	%rd235, %r170;
	add.s64 	%rd236, %rd2, %rd235;
	st.global.u8 	[%rd236], %rs22;
	add.s32 	%r171, %r127, 44;
	cvt.u64.u32 	%rd237, %r171;
	add.s64 	%rd238, %rd2, %rd237;
	st.global.u8 	[%rd238], %rs23;
	add.s32 	%r172, %r127, 45;
	cvt.u64.u32 	%rd239, %r172;
	add.s64 	%rd240, %rd2, %rd239;
	st.global.u8 	[%rd240], %rs22;
	add.s32 	%r173, %r127, 46;
	cvt.u64.u32 	%rd241, %r173;
	add.s64 	%rd242, %rd2, %rd241;
	st.global.u8 	[%rd242], %rs22;
	add.s32 	%r174, %r127, 47;
	cvt.u64.u32 	%rd243, %r174;
	add.s64 	%rd244, %rd2, %rd243;
	st.global.u8 	[%rd244], %rs23;
	add.s32 	%r217, %r217, 1;
	setp.eq.s32 	%p21, %r217, 16;
	@%p21 bra 	$L__BB1_39;
	bra.uni 	$L__BB1_38;
$L__BB1_39:
	ret;

}


// ===== COMPILED SASS (sm_100) =====

	.target	sm_100

	.elftype	@"ET_EXEC"


//--------------------- .note.nv.tkinfo           --------------------------
	.section	.note.nv.tkinfo,"",@"SHT_NOTE"
	.sectionflags	@"SHF_NOTE_NV_TKINFO"
	.tkinfo
        /*0018*/ 	.word	0x00000002
        /*0030*/ 	.string	""
        /*0030*/ 	.string	"ptxas"
        /*0030*/ 	.string	"Cuda compilation tools, release 13.0, V13.0.88"
        /*0030*/ 	.string	"Build cuda_13.0.r13.0/compiler.36424714_0"
        /*0030*/ 	.string	"-arch sm_100 -m 64 "



//--------------------- .note.nv.cuinfo           --------------------------
	.section	.note.nv.cuinfo,"",@"SHT_NOTE"
	.sectionflags	@"SHF_NOTE_NV_CUINFO"
        /*0018*/ 	.short	0x0002
        /*001a*/ 	.short	0x0064
        /*001c*/ 	.short	0x0082
	.zero		2


//--------------------- .nv.info                  --------------------------
	.section	.nv.info,"",@"SHT_CUDA_INFO"
	.align	4


	//----- nvinfo : EIATTR_REGCOUNT
	.align		4
        /*0000*/ 	.byte	0x04, 0x2f
        /*0002*/ 	.short	(.L_1 - .L_0)
	.align		4
.L_0:
        /*0004*/ 	.word	index@(_Z10Operation1PhS_S_jjjjjjj)
        /*0008*/ 	.word	0x00000010


	//----- nvinfo : EIATTR_FRAME_SIZE
	.align		4
.L_1:
        /*000c*/ 	.byte	0x04, 0x11
        /*000e*/ 	.short	(.L_3 - .L_2)
	.align		4
.L_2:
        /*0010*/ 	.word	index@(_Z10Operation1PhS_S_jjjjjjj)
        /*0014*/ 	.word	0x00000000


	//----- nvinfo : EIATTR_REGCOUNT
	.align		4
.L_3:
        /*0018*/ 	.byte	0x04, 0x2f
        /*001a*/ 	.short	(.L_5 - .L_4)
	.align		4
.L_4:
        /*001c*/ 	.word	index@(_Z10Operation2PhS_jjj)
        /*0020*/ 	.word	0x0000001e


	//----- nvinfo : EIATTR_FRAME_SIZE
	.align		4
.L_5:
        /*0024*/ 	.byte	0x04, 0x11
        /*0026*/ 	.short	(.L_7 - .L_6)
	.align		4
.L_6:
        /*0028*/ 	.word	index@(_Z10Operation2PhS_jjj)
        /*002c*/ 	.word	0x00000000


	//----- nvinfo : EIATTR_MIN_STACK_SIZE
	.align		4
.L_7:
        /*0030*/ 	.byte	0x04, 0x12
        /*0032*/ 	.short	(.L_9 - .L_8)
	.align		4
.L_8:
        /*0034*/ 	.word	index@(_Z10Operation2PhS_jjj)
        /*0038*/ 	.word	0x00000000


	//----- nvinfo : EIATTR_MIN_STACK_SIZE
	.align		4
.L_9:
        /*003c*/ 	.byte	0x04, 0x12
        /*003e*/ 	.short	(.L_11 - .L_10)
	.align		4
.L_10:
        /*0040*/ 	.word	index@(_Z10Operation1PhS_S_jjjjjjj)
        /*0044*/ 	.word	0x00000000
.L_11:


//--------------------- .nv.compat                --------------------------
	.section	.nv.compat,"",@"SHT_CUDA_COMPAT_INFO"
	.align	4
        /*0000*/ 	.byte	0x02, 0x09, 0x00, 0x00, 0x02, 0x02, 0x01, 0x00, 0x02, 0x05, 0x05, 0x00, 0x03, 0x07, 0x01, 0x01
        /*0010*/ 	.byte	0x02, 0x03, 0x00, 0x00, 0x02, 0x06, 0x01, 0x00, 0x04, 0x0b, 0x08, 0x00, 0x09, 0x00, 0x00, 0x00
        /*0020*/ 	.byte	0x00, 0x00, 0x00, 0x00


//--------------------- .nv.info._Z10Operation2PhS_jjj --------------------------
	.section	.nv.info._Z10Operation2PhS_jjj,"",@"SHT_CUDA_INFO"
	.sectionflags	@""
	.align	4


	//----- nvinfo : EIATTR_CUDA_API_VERSION
	.align		4
        /*0000*/ 	.byte	0x04, 0x37
        /*0002*/ 	.short	(.L_13 - .L_12)
.L_12:
        /*0004*/ 	.word	0x00000082


	//----- nvinfo : EIATTR_KPARAM_INFO
	.align		4
.L_13:
        /*0008*/ 	.byte	0x04, 0x17
        /*000a*/ 	.short	(.L_15 - .L_14)
.L_14:
        /*000c*/ 	.word	0x00000000
        /*0010*/ 	.short	0x0004
        /*0012*/ 	.short	0x0018
        /*0014*/ 	.byte	0x00, 0xf0, 0x11, 0x00


	//----- nvinfo : EIATTR_KPARAM_INFO
	.align		4
.L_15:
        /*0018*/ 	.byte	0x04, 0x17
        /*001a*/ 	.short	(.L_17 - .L_16)
.L_16:
        /*001c*/ 	.word	0x00000000
        /*0020*/ 	.short	0x0003
        /*0022*/ 	.short	0x0014
        /*0024*/ 	.byte	0x00, 0xf0, 0x11, 0x00


	//----- nvinfo : EIATTR_KPARAM_INFO
	.align		4
.L_17:
        /*0028*/ 	.byte	0x04, 0x17
        /*002a*/ 	.short	(.L_19 - .L_18)
.L_18:
        /*002c*/ 	.word	0x00000000
        /*0030*/ 	.short	0x0002
        /*0032*/ 	.short	0x0010
        /*0034*/ 	.byte	0x00, 0xf0, 0x11, 0x00


	//----- nvinfo : EIATTR_KPARAM_INFO
	.align		4
.L_19:
        /*0038*/ 	.byte	0x04, 0x17
        /*003a*/ 	.short	(.L_21 - .L_20)
.L_20:
        /*003c*/ 	.word	0x00000000
        /*0040*/ 	.short	0x0001
        /*0042*/ 	.short	0x0008
        /*0044*/ 	.byte	0x00, 0xf5, 0x21, 0x00


	//----- nvinfo : EIATTR_KPARAM_INFO
	.align		4
.L_21:
        /*0048*/ 	.byte	0x04, 0x17
        /*004a*/ 	.short	(.L_23 - .L_22)
.L_22:
        /*004c*/ 	.word	0x00000000
        /*0050*/ 	.short	0x0000
        /*0052*/ 	.short	0x0000
        /*0054*/ 	.byte	0x00, 0xf5, 0x21, 0x00


	//----- nvinfo : EIATTR_SPARSE_MMA_MASK
	.align		4
.L_23:
        /*0058*/ 	.byte	0x03, 0x50
        /*005a*/ 	.short	0x0000


	//----- nvinfo : EIATTR_MAXREG_COUNT
	.align		4
        /*005c*/ 	.byte	0x03, 0x1b
        /*005e*/ 	.short	0x00ff


	//----- nvinfo : EIATTR_MERCURY_ISA_VERSION
	.align		4
        /*0060*/ 	.byte	0x03, 0x5f
        /*0062*/ 	.short	0x0101


	//----- nvinfo : EIATTR_VRC_CTA_INIT_COUNT
	.align		4
        /*0064*/ 	.byte	0x02, 0x4a
	.zero		1
	.zero		1


	//----- nvinfo : EIATTR_EXIT_INSTR_OFFSETS
	.align		4
        /*0068*/ 	.byte	0x04, 0x1c
        /*006a*/ 	.short	(.L_25 - .L_24)


	//   ....[0]....
.L_24:
        /*006c*/ 	.word	0x000000c0


	//   ....[1]....
        /*0070*/ 	.word	0x00002d90


	//   ....[2]....
        /*0074*/ 	.word	0x00003a20


	//   ....[3]....
        /*0078*/ 	.word	0x00003ab0


	//   ....[4]....
        /*007c*/ 	.word	0x000042d0


	//----- nvinfo : EIATTR_CRS_STACK_SIZE
	.align		4
.L_25:
        /*0080*/ 	.byte	0x04, 0x1e
        /*0082*/ 	.short	(.L_27 - .L_26)
.L_26:
        /*0084*/ 	.word	0x00000000


	//----- nvinfo : EIATTR_CBANK_PARAM_SIZE
	.align		4
.L_27:
        /*0088*/ 	.byte	0x03, 0x19
        /*008a*/ 	.short	0x001c


	//----- nvinfo : EIATTR_PARAM_CBANK
	.align		4
        /*008c*/ 	.byte	0x04, 0x0a
        /*008e*/ 	.short	(.L_29 - .L_28)
	.align		4
.L_28:
        /*0090*/ 	.word	index@(.nv.constant0._Z10Operation2PhS_jjj)
        /*0094*/ 	.short	0x0380
        /*0096*/ 	.short	0x001c


	//----- nvinfo : EIATTR_SW_WAR
	.align		4
.L_29:
        /*0098*/ 	.byte	0x04, 0x36
        /*009a*/ 	.short	(.L_31 - .L_30)
.L_30:
        /*009c*/ 	.word	0x00000008
.L_31:


//--------------------- .nv.info._Z10Operation1PhS_S_jjjjjjj --------------------------
	.section	.nv.info._Z10Operation1PhS_S_jjjjjjj,"",@"SHT_CUDA_INFO"
	.sectionflags	@""
	.align	4


	//----- nvinfo : EIATTR_CUDA_API_VERSION
	.align		4
        /*0000*/ 	.byte	0x04, 0x37
        /*0002*/ 	.short	(.L_33 - .L_32)
.L_32:
        /*0004*/ 	.word	0x00000082


	//----- nvinfo : EIATTR_KPARAM_INFO
	.align		4
.L_33:
        /*0008*/ 	.byte	0x04, 0x17
        /*000a*/ 	.short	(.L_35 - .L_34)
.L_34:
        /*000c*/ 	.word	0x00000000
        /*0010*/ 	.short	0x0009
        /*0012*/ 	.short	0x0030
        /*0014*/ 	.byte	0x00, 0xf0, 0x11, 0x00


	//----- nvinfo : EIATTR_KPARAM_INFO
	.align		4
.L_35:
        /*0018*/ 	.byte	0x04, 0x17
        /*001a*/ 	.short	(.L_37 - .L_36)
.L_36:
        /*001c*/ 	.word	0x00000000
        /*0020*/ 	.short	0x0008
        /*0022*/ 	.short	0x002c
        /*0024*/ 	.byte	0x00, 0xf0, 0x11, 0x00


	//----- nvinfo : EIATTR_KPARAM_INFO
	.align		4
.L_37:
        /*0028*/ 	.byte	0x04, 0x17
        /*002a*/ 	.short	(.L_39 - .L_38)
.L_38:
        /*002c*/ 	.word	0x00000000
        /*0030*/ 	.short	0x0007
        /*0032*/ 	.short	0x0028
        /*0034*/ 	.byte	0x00, 0xf0, 0x11, 0x00


	//----- nvinfo : EIATTR_KPARAM_INFO
	.align		4
.L_39:
        /*0038*/ 	.byte	0x04, 0x17
        /*003a*/ 	.short	(.L_41 - .L_40)
.L_40:
        /*003c*/ 	.word	0x00000000
        /*0040*/ 	.short	0x0006
        /*0042*/ 	.short	0x0024
        /*0044*/ 	.byte	0x00, 0xf0, 0x11, 0x00


	//----- nvinfo : EIATTR_KPARAM_INFO
	.align		4
.L_41:
        /*0048*/ 	.byte	0x04, 0x17
        /*004a*/ 	.short	(.L_43 - .L_42)
.L_42:
        /*004c*/ 	.word	0x00000000
        /*0050*/ 	.short	0x0005
        /*0052*/ 	.short	0x0020
        /*0054*/ 	.byte	0x00, 0xf0, 0x11, 0x00


	//----- nvinfo : EIATTR_KPARAM_INFO
	.align		4
.L_43:
        /*0058*/ 	.byte	0x04, 0x17
        /*005a*/ 	.short	(.L_45 - .L_44)
.L_44:
        /*005c*/ 	.word	0x00000000
        /*0060*/ 	.short	0x0004
        /*0062*/ 	.short	0x001c
        /*0064*/ 	.byte	0x00, 0xf0, 0x11, 0x00


	//----- nvinfo : EIATTR_KPARAM_INFO
	.align		4
.L_45:
        /*0068*/ 	.byte	0x04, 0x17
        /*006a*/ 	.short	(.L_47 - .L_46)
.L_46:
        /*006c*/ 	.word	0x00000000
        /*0070*/ 	.short	0x0003
        /*0072*/ 	.short	0x0018
        /*0074*/ 	.byte	0x00, 0xf0, 0x11, 0x00


	//----- nvinfo : EIATTR_KPARAM_INFO
	.align		4
.L_47:
        /*0078*/ 	.byte	0x04, 0x17
        /*007a*/ 	.short	(.L_49 - .L_48)
.L_48:
        /*007c*/ 	.word	0x00000000
        /*0080*/ 	.short	0x0002
        /*0082*/ 	.short	0x0010
        /*0084*/ 	.byte	0x00, 0xf5, 0x21, 0x00


	//----- nvinfo : EIATTR_KPARAM_INFO
	.align		4
.L_49:
        /*0088*/ 	.byte	0x04, 0x17
        /*008a*/ 	.short	(.L_51 - .L_50)
.L_50:
        /*008c*/ 	.word	0x00000000
        /*0090*/ 	.short	0x0001
        /*0092*/ 	.short	0x0008
        /*0094*/ 	.byte	0x00, 0xf5, 0x21, 0x00


	//----- nvinfo : EIATTR_KPARAM_INFO
	.align		4
.L_51:
        /*0098*/ 	.byte	0x04, 0x17
        /*009a*/ 	.short	(.L_53 - .L_52)
.L_52:
        /*009c*/ 	.word	0x00000000
        /*00a0*/ 	.short	0x0000
        /*00a2*/ 	.short	0x0000
        /*00a4*/ 	.byte	0x00, 0xf5, 0x21, 0x00


	//----- nvinfo : EIATTR_SPARSE_MMA_MASK
	.align		4
.L_53:
        /*00a8*/ 	.byte	0x03, 0x50
        /*00aa*/ 	.short	0x0000


	//----- nvinfo : EIATTR_MAXREG_COUNT
	.align		4
        /*00ac*/ 	.byte	0x03, 0x1b
        /*00ae*/ 	.short	0x00ff


	//----- nvinfo : EIATTR_MERCURY_ISA_VERSION
	.align		4
        /*00b0*/ 	.byte	0x03, 0x5f
        /*00b2*/ 	.short	0x0101


	//----- nvinfo : EIATTR_VRC_CTA_INIT_COUNT
	.align		4
        /*00b4*/ 	.byte	0x02, 0x4a
	.zero		1
	.zero		1


	//----- nvinfo : EIATTR_EXIT_INSTR_OFFSETS
	.align		4
        /*00b8*/ 	.byte	0x04, 0x1c
        /*00ba*/ 	.short	(.L_55 - .L_54)


	//   ....[0]....
.L_54:
        /*00bc*/ 	.word	0x00000070


	//   ....[1]....
        /*00c0*/ 	.word	0x00000400


	//   ....[2]....
        /*00c4*/ 	.word	0x000004f0


	//   ....[3]....
        /*00c8*/ 	.word	0x00000650


	//----- nvinfo : EIATTR_CRS_STACK_SIZE
	.align		4
.L_55:
        /*00cc*/ 	.byte	0x04, 0x1e
        /*00ce*/ 	.short	(.L_57 - .L_56)
.L_56:
        /*00d0*/ 	.word	0x00000000


	//----- nvinfo : EIATTR_CBANK_PARAM_SIZE
	.align		4
.L_57:
        /*00d4*/ 	.byte	0x03, 0x19
        /*00d6*/ 	.short	0x0034


	//----- nvinfo : EIATTR_PARAM_CBANK
	.align		4
        /*00d8*/ 	.byte	0x04, 0x0a
        /*00da*/ 	.short	(.L_59 - .L_58)
	.align		4
.L_58:
        /*00dc*/ 	.word	index@(.nv.constant0._Z10Operation1PhS_S_jjjjjjj)
        /*00e0*/ 	.short	0x0380
        /*00e2*/ 	.short	0x0034


	//----- nvinfo : EIATTR_SW_WAR
	.align		4
.L_59:
        /*00e4*/ 	.byte	0x04, 0x36
        /*00e6*/ 	.short	(.L_61 - .L_60)
.L_60:
        /*00e8*/ 	.word	0x00000008
.L_61:


//--------------------- .nv.callgraph             --------------------------
	.section	.nv.callgraph,"",@"SHT_CUDA_CALLGRAPH"
	.align	4
	.sectionentsize	8
	.align		4
        /*0000*/ 	.word	0x00000000
	.align		4
        /*0004*/ 	.word	0xffffffff
	.align		4
        /*0008*/ 	.word	0x00000000
	.align		4
        /*000c*/ 	.word	0xfffffffe
	.align		4
        /*0010*/ 	.word	0x00000000
	.align		4
        /*0014*/ 	.word	0xfffffffd
	.align		4
        /*0018*/ 	.word	0x00000000
	.align		4
        /*001c*/ 	.word	0xfffffffc


//--------------------- .text._Z10Operation2PhS_jjj --------------------------
	.section	.text._Z10Operation2PhS_jjj,"ax",@progbits
	.align	128
        .global         _Z10Operation2PhS_jjj
        .type           _Z10Operation2PhS_jjj,@function
        .size           _Z10Operation2PhS_jjj,(.L_x_50 - _Z10Operation2PhS_jjj)
        .other          _Z10Operation2PhS_jjj,@"STO_CUDA_ENTRY STV_DEFAULT"
_Z10Operation2PhS_jjj:
.text._Z10Operation2PhS_jjj:
[----:B------:R-:W-:Y:S01]  /*0000*/  LDC R1, c[0x0][0x37c] ;  /* 0x0000df00ff017b82 */ /* 0x000fe20000000800 */
[----:B------:R-:W0:Y:S01]  /*0010*/  S2R R7, SR_CTAID.X ;  /* 0x0000000000077919 */ /* 0x000e220000002500 */
[----:B------:R-:W0:Y:S06]  /*0020*/  LDCU UR4, c[0x0][0x360] ;  /* 0x00006c00ff0477ac */ /* 0x000e2c0008000800 */
[----:B------:R-:W1:Y:S01]  /*0030*/  LDC R3, c[0x0][0x398] ;  /* 0x0000e600ff037b82 */ /* 0x000e620000000800 */
[----:B------:R-:W0:Y:S01]  /*0040*/  S2R R0, SR_TID.X ;  /* 0x0000000000007919 */ /* 0x000e220000002100 */
[----:B------:R-:W2:Y:S06]  /*0050*/  S2R R4, SR_CTAID.Y ;  /* 0x0000000000047919 */ /* 0x000eac0000002600 */
[----:B------:R-:W3:Y:S01]  /*0060*/  LDC R5, c[0x0][0x390] ;  /* 0x0000e400ff057b82 */ /* 0x000ee20000000800 */
[----:B0-----:R-:W-:-:S02]  /*0070*/  IMAD R7, R7, UR4, R0 ;  /* 0x0000000407077c24 */ /* 0x001fc4000f8e0200 */
[----:B--2---:R-:W-:Y:S02]  /*0080*/  IMAD.SHL.U32 R0, R4, 0x10, RZ ;  /* 0x0000001004007824 */ /* 0x004fe400078e00ff */
[----:B------:R-:W-:-:S03]  /*0090*/  IMAD.SHL.U32 R2, R7, 0x10, RZ ;  /* 0x0000001007027824 */ /* 0x000fc600078e00ff */
[----:B-1----:R-:W-:-:S04]  /*00a0*/  ISETP.GE.U32.AND P0, PT, R0, R3, PT ;  /* 0x000000030000720c */ /* 0x002fc80003f06070 */
[----:B---3--:R-:W-:-:S13]  /*00b0*/  ISETP.GE.U32.OR P0, PT, R2, R5, P0 ;  /* 0x000000050200720c */ /* 0x008fda0000706470 */
[----:B------:R-:W-:Y:S05]  /*00c0*/  @P0 EXIT ;  /* 0x000000000000094d */ /* 0x000fea0003800000 */
[----:B------:R-:W-:Y:S01]  /*00d0*/  IADD3 R5, PT, PT, R2, 0xf, -R5 ;  /* 0x0000000f02057810 */ /* 0x000fe20007ffe805 */
[----:B------:R-:W0:Y:S01]  /*00e0*/  LDCU.64 UR6, c[0x0][0x358] ;  /* 0x00006b00ff0677ac */ /* 0x000e220008000a00 */
[----:B------:R-:W-:Y:S01]  /*00f0*/  IADD3 R6, PT, PT, R0, 0xf, -R3 ;  /* 0x0000000f00067810 */ /* 0x000fe20007ffe803 */
[----:B------:R-:W1:Y:S03]  /*0100*/  LDCU.64 UR8, c[0x0][0x380] ;  /* 0x00007000ff0877ac */ /* 0x000e660008000a00 */
[----:B------:R-:W-:-:S04]  /*0110*/  VIMNMX R3, PT, PT, R5, R6, !PT ;  /* 0x0000000605037248 */ /* 0x000fc80007fe0100 */
[----:B------:R-:W-:-:S13]  /*0120*/  ISETP.GT.AND P0, PT, R3, RZ, PT ;  /* 0x000000ff0300720c */ /* 0x000fda0003f04270 */
[----:B01----:R-:W-:Y:S05]  /*0130*/  @P0 BRA `(.L_x_0) ;  /* 0x0000003800400947 */ /* 0x003fea0003800000 */
[----:B------:R-:W0:Y:S01]  /*0140*/  LDC R5, c[0x0][0x394] ;  /* 0x0000e500ff057b82 */ /* 0x000e220000000800 */
[----:B------:R-:W-:Y:S02]  /*0150*/  IMAD R6, R7, 0x30, RZ ;  /* 0x0000003007067824 */ /* 0x000fe400078e02ff */
[----:B------:R-:W-:Y:S02]  /*0160*/  IMAD.MOV.U32 R7, RZ, RZ, RZ ;  /* 0x000000ffff077224 */ /* 0x000fe400078e00ff */
[----:B------:R-:W-:Y:S02]  /*0170*/  IMAD.MOV.U32 R9, RZ, RZ, RZ ;  /* 0x000000ffff097224 */ /* 0x000fe400078e00ff */
[----:B------:R-:W-:Y:S01]  /*0180*/  VIADD R8, R6, 0x5 ;  /* 0x0000000506087836 */ /* 0x000fe20000000000 */
[----:B------:R-:W1:Y:S06]  /*0190*/  LDC.64 R2, c[0x0][0x388] ;  /* 0x0000e200ff027b82 */ /* 0x000e6c0000000a00 */
.L_x_33:
[----:B-1----:R-:W-:-:S05]  /*01a0*/  IADD3 R11, PT, PT, R0, R9, RZ ;  /* 0x00000009000b7210 */ /* 0x002fca0007ffe0ff */
[----:B0-----:R-:W-:-:S04]  /*01b0*/  IMAD R11, R11, R5, R8 ;  /* 0x000000050b0b7224 */ /* 0x001fc800078e0208 */
[----:B------:R-:W-:-:S05]  /*01c0*/  VIADD R17, R11, 0xfffffffb ;  /* 0xfffffffb0b117836 */ /* 0x000fca0000000000 */
[----:B-1----:R-:W-:-:S05]  /*01d0*/  IADD3 R14, P0, PT, R17, R2, RZ ;  /* 0x00000002110e7210 */ /* 0x002fca0007f1e0ff */
[----:B------:R-:W-:-:S05]  /*01e0*/  IMAD.X R15, RZ, RZ, R3, P0 ;  /* 0x000000ffff0f7224 */ /* 0x000fca00000e0603 */
[----:B------:R-:W2:Y:S01]  /*01f0*/  LDG.E.U8 R14, desc[UR6][R14.64] ;  /* 0x000000060e0e7981 */ /* 0x000ea2000c1e1100 */
[----:B------:R-:W-:Y:S01]  /*0200*/  VIADD R21, R11, 0xfffffffe ;  /* 0xfffffffe0b157836 */ /* 0x000fe20000000000 */
[----:B------:R-:W-:Y:S04]  /*0210*/  BSSY.RECONVERGENT B0, `(.L_x_1) ;  /* 0x000001c000007945 */ /* 0x000fe80003800200 */
[----:B------:R-:W-:-:S05]  /*0220*/  IADD3 R12, P1, PT, R21, R2, RZ ;  /* 0x00000002150c7210 */ /* 0x000fca0007f3e0ff */
[----:B------:R-:W-:Y:S01]  /*0230*/  IMAD.X R13, RZ, RZ, R3, P1 ;  /* 0x000000ffff0d7224 */ /* 0x000fe200008e0603 */
[----:B--2---:R-:W-:-:S13]  /*0240*/  ISETP.GT.U32.AND P0, PT, R14, 0x40, PT ;  /* 0x000000400e00780c */ /* 0x004fda0003f04070 */
[----:B------:R-:W-:Y:S05]  /*0250*/  @P0 BRA `(.L_x_2) ;  /* 0x00000000005c0947 */ /* 0x000fea0003800000 */
[----:B------:R-:W-:-:S05]  /*0260*/  VIADD R19, R11, 0xfffffffc ;  /* 0xfffffffc0b137836 */ /* 0x000fca0000000000 */
[----:B------:R-:W-:-:S04]  /*0270*/  IADD3 R14, P0, PT, R19, R2, RZ ;  /* 0x00000002130e7210 */ /* 0x000fc80007f1e0ff */
[----:B------:R-:W-:-:S05]  /*0280*/  IADD3.X R15, PT, PT, RZ, R3, RZ, P0, !PT ;  /* 0x00000003ff0f7210 */ /* 0x000fca00007fe4ff */
[----:B------:R-:W2:Y:S02]  /*0290*/  LDG.E.U8 R14, desc[UR6][R14.64] ;  /* 0x000000060e0e7981 */ /* 0x000ea4000c1e1100 */
[----:B--2---:R-:W-:-:S13]  /*02a0*/  ISETP.GT.U32.AND P0, PT, R14, 0x40, PT ;  /* 0x000000400e00780c */ /* 0x004fda0003f04070 */
[----:B------:R-:W-:Y:S05]  /*02b0*/  @P0 BRA `(.L_x_2) ;  /* 0x0000000000440947 */ /* 0x000fea0003800000 */
[----:B------:R-:W-:-:S05]  /*02c0*/  VIADD R25, R11, 0xfffffffd ;  /* 0xfffffffd0b197836 */ /* 0x000fca0000000000 */
[----:B------:R-:W-:-:S05]  /*02d0*/  IADD3 R22, P0, PT, R25, R2, RZ ;  /* 0x0000000219167210 */ /* 0x000fca0007f1e0ff */
[----:B------:R-:W-:-:S05]  /*02e0*/  IMAD.X R23, RZ, RZ, R3, P0 ;  /* 0x000000ffff177224 */ /* 0x000fca00000e0603 */
[----:B------:R-:W2:Y:S01]  /*02f0*/  LDG.E.U8 R22, desc[UR6][R22.64] ;  /* 0x0000000616167981 */ /* 0x000ea2000c1e1100 */
[----:B------:R-:W-:Y:S01]  /*0300*/  IMAD.MOV.U32 R10, RZ, RZ, 0xff ;  /* 0x000000ffff0a7424 */ /* 0x000fe200078e00ff */
[----:B--2---:R-:W-:-:S13]  /*0310*/  ISETP.GE.U32.AND P0, PT, R22, 0xc8, PT ;  /* 0x000000c81600780c */ /* 0x004fda0003f06070 */
[----:B------:R-:W0:Y:S01]  /*0320*/  @P0 LDC.64 R14, c[0x0][0x380] ;  /* 0x0000e000ff0e0b82 */ /* 0x000e220000000a00 */
[----:B------:R-:W-:Y:S01]  /*0330*/  @P0 VIADD R7, R7, 0x1 ;  /* 0x0000000107070836 */ /* 0x000fe20000000000 */
[-C--:B0-----:R-:W-:Y:S02]  /*0340*/  @P0 IADD3 R16, P1, PT, R17, R14.reuse, RZ ;  /* 0x0000000e11100210 */ /* 0x081fe40007f3e0ff */
[-C--:B------:R-:W-:Y:S02]  /*0350*/  @P0 IADD3 R18, P2, PT, R19, R14.reuse, RZ ;  /* 0x0000000e13120210 */ /* 0x080fe40007f5e0ff */
[----:B------:R-:W-:Y:S01]  /*0360*/  @P0 IADD3 R14, P3, PT, R25, R14, RZ ;  /* 0x0000000e190e0210 */ /* 0x000fe20007f7e0ff */
[--C-:B------:R-:W-:Y:S02]  /*0370*/  @P0 IMAD.X R17, RZ, RZ, R15.reuse, P1 ;  /* 0x000000ffff110224 */ /* 0x100fe400008e060f */
[----:B------:R-:W-:Y:S01]  /*0380*/  @P0 IMAD.X R19, RZ, RZ, R15, P2 ;  /* 0x000000ffff130224 */ /* 0x000fe200010e060f */
[----:B------:R-:W-:-:S02]  /*0390*/  @P0 IADD3.X R15, PT, PT, RZ, R15, RZ, P3, !PT ;  /* 0x0000000fff0f0210 */ /* 0x000fc40001ffe4ff */
[----:B------:R0:W-:Y:S04]  /*03a0*/  @P0 STG.E.U8 desc[UR6][R16.64], RZ ;  /* 0x000000ff10000986 */ /* 0x0001e8000c101106 */
[----:B------:R0:W-:Y:S04]  /*03b0*/  @P0 STG.E.U8 desc[UR6][R18.64], RZ ;  /* 0x000000ff12000986 */ /* 0x0001e8000c101106 */
[----:B------:R0:W-:Y:S02]  /*03c0*/  @P0 STG.E.U8 desc[UR6][R14.64], R10 ;  /* 0x0000000a0e000986 */ /* 0x0001e4000c101106 */
.L_x_2:
[----:B------:R-:W-:Y:S05]  /*03d0*/  BSYNC.RECONVERGENT B0 ;  /* 0x0000000000007941 */ /* 0x000fea0003800200 */
.L_x_1:
[----:B------:R-:W2:Y:S01]  /*03e0*/  LDG.E.U8 R12, desc[UR6][R12.64] ;  /* 0x000000060c0c7981 */ /* 0x000ea2000c1e1100 */
[----:B------:R-:W-:Y:S01]  /*03f0*/  VIADD R23, R11, 0x1 ;  /* 0x000000010b177836 */ /* 0x000fe20000000000 */
[----:B------:R-:W-:Y:S04]  /*0400*/  BSSY.RECONVERGENT B0, `(.L_x_3) ;  /* 0x000001b000007945 */ /* 0x000fe80003800200 */
[----:B0-----:R-:W-:-:S05]  /*0410*/  IADD3 R14, P1, PT, R23, R2, RZ ;  /* 0x00000002170e7210 */ /* 0x001fca0007f3e0ff */
[----:B------:R-:W-:Y:S01]  /*0420*/  IMAD.X R15, RZ, RZ, R3, P1 ;  /* 0x000000ffff0f7224 */ /* 0x000fe200008e0603 */
[----:B--2---:R-:W-:-:S13]  /*0430*/  ISETP.GT.U32.AND P0, PT, R12, 0x40, PT ;  /* 0x000000400c00780c */ /* 0x004fda0003f04070 */
[----:B------:R-:W-:Y:S05]  /*0440*/  @P0 BRA `(.L_x_4) ;  /* 0x0000000000580947 */ /* 0x000fea0003800000 */
[----:B------:R-:W-:-:S05]  /*0450*/  VIADD R19, R11, 0xffffffff ;  /* 0xffffffff0b137836 */ /* 0x000fca0000000000 */
[----:B------:R-:W-:-:S05]  /*0460*/  IADD3 R12, P0, PT, R19, R2, RZ ;  /* 0x00000002130c7210 */ /* 0x000fca0007f1e0ff */
[----:B------:R-:W-:-:S05]  /*0470*/  IMAD.X R13, RZ, RZ, R3, P0 ;  /* 0x000000ffff0d7224 */ /* 0x000fca00000e0603 */
[----:B------:R-:W2:Y:S02]  /*0480*/  LDG.E.U8 R12, desc[UR6][R12.64] ;  /* 0x000000060c0c7981 */ /* 0x000ea4000c1e1100 */
[----:B--2---:R-:W-:-:S13]  /*0490*/  ISETP.GT.U32.AND P0, PT, R12, 0x40, PT ;  /* 0x000000400c00780c */ /* 0x004fda0003f04070 */
[----:B------:R-:W-:Y:S05]  /*04a0*/  @P0 BRA `(.L_x_4) ;  /* 0x0000000000400947 */ /* 0x000fea0003800000 */
[----:B------:R-:W-:-:S04]  /*04b0*/  IADD3 R24, P0, PT, R11, R2, RZ ;  /* 0x000000020b187210 */ /* 0x000fc80007f1e0ff */
[----:B------:R-:W-:-:S05]  /*04c0*/  IADD3.X R25, PT, PT, RZ, R3, RZ, P0, !PT ;  /* 0x00000003ff197210 */ /* 0x000fca00007fe4ff */
        /* <DEDUP_REMOVED lines=9> */
[--C-:B------:R-:W-:Y:S02]  /*0560*/  @P0 IMAD.X R19, RZ, RZ, R13.reuse, P2 ;  /* 0x000000ffff130224 */ /* 0x100fe400010e060d */
[----:B------:R-:W-:Y:S01]  /*0570*/  @P0 IMAD.X R13, RZ, RZ, R13, P3 ;  /* 0x000000ffff0d0224 */ /* 0x000fe200018e060d */
[----:B------:R0:W-:Y:S04]  /*0580*/  @P0 STG.E.U8 desc[UR6][R16.64], RZ ;  /* 0x000000ff10000986 */ /* 0x0001e8000c101106 */
[----:B------:R0:W-:Y:S04]  /*0590*/  @P0 STG.E.U8 desc[UR6][R18.64], RZ ;  /* 0x000000ff12000986 */ /* 0x0001e8000c101106 */
[----:B------:R0:W-:Y:S02]  /*05a0*/  @P0 STG.E.U8 desc[UR6][R12.64], R10 ;  /* 0x0000000a0c000986 */ /* 0x0001e4000c101106 */
.L_x_4:
[----:B------:R-:W-:Y:S05]  /*05b0*/  BSYNC.RECONVERGENT B0 ;  /* 0x0000000000007941 */ /* 0x000fea0003800200 */
.L_x_3:
[----:B------:R-:W2:Y:S01]  /*05c0*/  LDG.E.U8 R14, desc[UR6][R14.64] ;  /* 0x000000060e0e7981 */ /* 0x000ea2000c1e1100 */
[----:B------:R-:W-:Y:S01]  /*05d0*/  IADD3 R21, PT, PT, R11, 0x4, RZ ;  /* 0x000000040b157810 */ /* 0x000fe20007ffe0ff */
[----:B------:R-:W-:Y:S03]  /*05e0*/  BSSY.RECONVERGENT B0, `(.L_x_5) ;  /* 0x000001c000007945 */ /* 0x000fe60003800200 */
        /* <DEDUP_REMOVED lines=10> */
[----:B------:R-:W-:-:S05]  /*0690*/  VIADD R17, R11, 0x3 ;  /* 0x000000030b117836 */ /* 0x000fca0000000000 */
[----:B------:R-:W-:-:S05]  /*06a0*/  IADD3 R24, P0, PT, R17, R2, RZ ;  /* 0x0000000211187210 */ /* 0x000fca0007f1e0ff */
[----:B------:R-:W-:-:S05]  /*06b0*/  IMAD.X R25, RZ, RZ, R3, P0 ;  /* 0x000000ffff197224 */ /* 0x000fca00000e0603 */
[----:B------:R-:W2:Y:S01]  /*06c0*/  LDG.E.U8 R24, desc[UR6][R24.64] ;  /* 0x0000000618187981 */ /* 0x000ea2000c1e1100 */
[----:B------:R-:W-:Y:S01]  /*06d0*/  HFMA2 R10, -RZ, RZ, 0, 1.5199184417724609375e-05 ;  /* 0x000000ffff0a7431 */ /* 0x000fe200000001ff */
        /* <DEDUP_REMOVED lines=12> */
.L_x_6:
[----:B------:R-:W-:Y:S05]  /*07a0*/  BSYNC.RECONVERGENT B0 ;  /* 0x0000000000007941 */ /* 0x000fea0003800200 */
.L_x_5:
[----:B------:R-:W2:Y:S01]  /*07b0*/  LDG.E.U8 R12, desc[UR6][R12.64] ;  /* 0x000000060c0c7981 */ /* 0x000ea2000c1e1100 */
[----:B------:R-:W-:Y:S01]  /*07c0*/  VIADD R23, R11, 0x7 ;  /* 0x000000070b177836 */ /* 0x000fe20000000000 */
[----:B------:R-:W-:Y:S04]  /*07d0*/  BSSY.RECONVERGENT B0, `(.L_x_7) ;  /* 0x000001c000007945 */ /* 0x000fe80003800200 */
[----:B0-----:R-:W-:-:S04]  /*07e0*/  IADD3 R14, P1, PT, R23, R2, RZ ;  /* 0x00000002170e7210 */ /* 0x001fc80007f3e0ff */
[----:B------:R-:W-:Y:S02]  /*07f0*/  IADD3.X R15, PT, PT, RZ, R3, RZ, P1, !PT ;  /* 0x00000003ff0f7210 */ /* 0x000fe40000ffe4ff */
        /* <DEDUP_REMOVED lines=18> */
[----:B------:R-:W-:Y:S02]  /*0920*/  @P0 IADD3 R12, P3, PT, R17, R12, RZ ;  /* 0x0000000c110c0210 */ /* 0x000fe40007f7e0ff */
[----:B------:R-:W-:Y:S01]  /*0930*/  @P0 IADD3.X R17, PT, PT, RZ, R13, RZ, P1, !PT ;  /* 0x0000000dff110210 */ /* 0x000fe20000ffe4ff */
[--C-:B------:R-:W-:Y:S02]  /*0940*/  @P0 IMAD.X R19, RZ, RZ, R13.reuse, P2 ;  /* 0x000000ffff130224 */ /* 0x100fe400010e060d */
[----:B------:R-:W-:-:S02]  /*0950*/  @P0 IMAD.X R13, RZ, RZ, R13, P3 ;  /* 0x000000ffff0d0224 */ /* 0x000fc400018e060d */
[----:B------:R0:W-:Y:S04]  /*0960*/  @P0 STG.E.U8 desc[UR6][R16.64], RZ ;  /* 0x000000ff10000986 */ /* 0x0001e8000c101106 */
[----:B------:R0:W-:Y:S04]  /*0970*/  @P0 STG.E.U8 desc[UR6][R18.64], RZ ;  /* 0x000000ff12000986 */ /* 0x0001e8000c101106 */
[----:B------:R0:W-:Y:S02]  /*0980*/  @P0 STG.E.U8 desc[UR6][R12.64], R10 ;  /* 0x0000000a0c000986 */ /* 0x0001e4000c101106 */
.L_x_8:
[----:B------:R-:W-:Y:S05]  /*0990*/  BSYNC.RECONVERGENT B0 ;  /* 0x0000000000007941 */ /* 0x000fea0003800200 */
.L_x_7:
[----:B------:R-:W2:Y:S01]  /*09a0*/  LDG.E.U8 R14, desc[UR6][R14.64] ;  /* 0x000000060e0e7981 */ /* 0x000ea2000c1e1100 */
[----:B------:R-:W-:Y:S01]  /*09b0*/  VIADD R21, R11, 0xa ;  /* 0x0000000a0b157836 */ /* 0x000fe20000000000 */
[----:B------:R-:W-:Y:S04]  /*09c0*/  BSSY.RECONVERGENT B0, `(.L_x_9) ;  /* 0x000001c000007945 */ /* 0x000fe80003800200 */
[----:B0-----:R-:W-:-:S05]  /*09d0*/  IADD3 R12, P1, PT, R21, R2, RZ ;  /* 0x00000002150c7210 */ /* 0x001fca0007f3e0ff */
[----:B------:R-:W-:Y:S01]  /*09e0*/  IMAD.X R13, RZ, RZ, R3, P1 ;  /* 0x000000ffff0d7224 */ /* 0x000fe200008e0603 */
[----:B--2---:R-:W-:-:S13]  /*09f0*/  ISETP.GT.U32.AND P0, PT, R14, 0x40, PT ;  /* 0x000000400e00780c */ /* 0x004fda0003f04070 */
[----:B------:R-:W-:Y:S05]  /*0a00*/  @P0 BRA `(.L_x_10) ;  /* 0x00000000005c0947 */ /* 0x000fea0003800000 */
[----:B------:R-:W-:-:S04]  /*0a10*/  IADD3 R19, PT, PT, R11, 0x8, RZ ;  /* 0x000000080b137810 */ /* 0x000fc80007ffe0ff */
        /* <DEDUP_REMOVED lines=16> */
[----:B------:R-:W-:Y:S01]  /*0b20*/  @P0 IMAD.X R17, RZ, RZ, R15, P1 ;  /* 0x000000ffff110224 */ /* 0x000fe200008e060f */
[----:B------:R-:W-:-:S03]  /*0b30*/  @P0 IADD3.X R19, PT, PT, RZ, R15, RZ, P2, !PT ;  /* 0x0000000fff130210 */ /* 0x000fc600017fe4ff */
[----:B------:R-:W-:Y:S01]  /*0b40*/  @P0 IMAD.X R15, RZ, RZ, R15, P3 ;  /* 0x000000ffff0f0224 */ /* 0x000fe200018e060f */
[----:B------:R0:W-:Y:S04]  /*0b50*/  @P0 STG.E.U8 desc[UR6][R16.64], RZ ;  /* 0x000000ff10000986 */ /* 0x0001e8000c101106 */
[----:B------:R0:W-:Y:S04]  /*0b60*/  @P0 STG.E.U8 desc[UR6][R18.64], RZ ;  /* 0x000000ff12000986 */ /* 0x0001e8000c101106 */
[----:B------:R0:W-:Y:S02]  /*0b70*/  @P0 STG.E.U8 desc[UR6][R14.64], R10 ;  /* 0x0000000a0e000986 */ /* 0x0001e4000c101106 */
.L_x_10:
[----:B------:R-:W-:Y:S05]  /*0b80*/  BSYNC.RECONVERGENT B0 ;  /* 0x0000000000007941 */ /* 0x000fea0003800200 */
.L_x_9:
[----:B------:R-:W2:Y:S01]  /*0b90*/  LDG.E.U8 R12, desc[UR6][R12.64] ;  /* 0x000000060c0c7981 */ /* 0x000ea2000c1e1100 */
[C---:B------:R-:W-:Y:S01]  /*0ba0*/  VIADD R23, R11.reuse, 0xd ;  /* 0x0000000d0b177836 */ /* 0x040fe20000000000 */
[----:B------:R-:W-:Y:S01]  /*0bb0*/  BSSY.RECONVERGENT B0, `(.L_x_11) ;  /* 0x000001c000007945 */ /* 0x000fe20003800200 */
[----:B0-----:R-:W-:-:S03]  /*0bc0*/  VIADD R17, R11, 0xc ;  /* 0x0000000c0b117836 */ /* 0x001fc60000000000 */
[----:B------:R-:W-:-:S05]  /*0bd0*/  IADD3 R14, P1, PT, R23, R2, RZ ;  /* 0x00000002170e7210 */ /* 0x000fca0007f3e0ff */
        /* <DEDUP_REMOVED lines=25> */
.L_x_12:
[----:B------:R-:W-:Y:S05]  /*0d70*/  BSYNC.RECONVERGENT B0 ;  /* 0x0000000000007941 */ /* 0x000fea0003800200 */
.L_x_11:
        /* <DEDUP_REMOVED lines=13> */
[----:B------:R-:W-:-:S04]  /*0e50*/  IADD3 R17, PT, PT, R11, 0xf, RZ ;  /* 0x0000000f0b117810 */ /* 0x000fc80007ffe0ff */
[----:B------:R-:W-:-:S05]  /*0e60*/  IADD3 R24, P0, PT, R17, R2, RZ ;  /* 0x0000000211187210 */ /* 0x000fca0007f1e0ff */
[----:B------:R-:W-:-:S05]  /*0e70*/  IMAD.X R25, RZ, RZ, R3, P0 ;  /* 0x000000ffff197224 */ /* 0x000fca00000e0603 */
[----:B------:R-:W2:Y:S01]  /*0e80*/  LDG.E.U8 R24, desc[UR6][R24.64] ;  /* 0x0000000618187981 */ /* 0x000ea2000c1e1100 */
[----:B------:R-:W-:Y:S01]  /*0e90*/  IMAD.MOV.U32 R10, RZ, RZ, 0xff ;  /* 0x000000ffff0a7424 */ /* 0x000fe200078e00ff */
[----:B--2---:R-:W-:-:S13]  /*0ea0*/  ISETP.GE.U32.AND P0, PT, R24, 0xc8, PT ;  /* 0x000000c81800780c */ /* 0x004fda0003f06070 */
[----:B------:R-:W0:Y:S01]  /*0eb0*/  @P0 LDC.64 R14, c[0x0][0x380] ;  /* 0x0000e000ff0e0b82 */ /* 0x000e220000000a00 */
[----:B------:R-:W-:Y:S02]  /*0ec0*/  @P0 IADD3 R7, PT, PT, R7, 0x1, RZ ;  /* 0x0000000107070810 */ /* 0x000fe40007ffe0ff */
[-C--:B0-----:R-:W-:Y:S02]  /*0ed0*/  @P0 IADD3 R16, P1, PT, R23, R14.reuse, RZ ;  /* 0x0000000e17100210 */ /* 0x081fe40007f3e0ff */
[-C--:B------:R-:W-:Y:S02]  /*0ee0*/  @P0 IADD3 R18, P2, PT, R19, R14.reuse, RZ ;  /* 0x0000000e13120210 */ /* 0x080fe40007f5e0ff */
[----:B------:R-:W-:Y:S01]  /*0ef0*/  @P0 IADD3 R14, P3, PT, R17, R14, RZ ;  /* 0x0000000e110e0210 */ /* 0x000fe20007f7e0ff */
[--C-:B------:R-:W-:Y:S02]  /*0f00*/  @P0 IMAD.X R17, RZ, RZ, R15.reuse, P1 ;  /* 0x000000ffff110224 */ /* 0x100fe400008e060f */
[----:B------:R-:W-:-:S02]  /*0f10*/  @P0 IMAD.X R19, RZ, RZ, R15, P2 ;  /* 0x000000ffff130224 */ /* 0x000fc400010e060f */
[----:B------:R-:W-:Y:S01]  /*0f20*/  @P0 IMAD.X R15, RZ, RZ, R15, P3 ;  /* 0x000000ffff0f0224 */ /* 0x000fe200018e060f */
[----:B------:R0:W-:Y:S04]  /*0f30*/  @P0 STG.E.U8 desc[UR6][R16.64], RZ ;  /* 0x000000ff10000986 */ /* 0x0001e8000c101106 */
[----:B------:R0:W-:Y:S04]  /*0f40*/  @P0 STG.E.U8 desc[UR6][R18.64], RZ ;  /* 0x000000ff12000986 */ /* 0x0001e8000c101106 */
[----:B------:R0:W-:Y:S02]  /*0f50*/  @P0 STG.E.U8 desc[UR6][R14.64], R10 ;  /* 0x0000000a0e000986 */ /* 0x0001e4000c101106 */
.L_x_14:
[----:B------:R-:W-:Y:S05]  /*0f60*/  BSYNC.RECONVERGENT B0 ;  /* 0x0000000000007941 */ /* 0x000fea0003800200 */
.L_x_13:
        /* <DEDUP_REMOVED lines=30> */
.L_x_16:
[----:B------:R-:W-:Y:S05]  /*1150*/  BSYNC.RECONVERGENT B0 ;  /* 0x0000000000007941 */ /* 0x000fea0003800200 */
.L_x_15:
        /* <DEDUP_REMOVED lines=17> */
[----:B------:R-:W-:Y:S02]  /*1270*/  MOV R10, 0xff ;  /* 0x000000ff000a7802 */ /* 0x000fe40000000f00 */
        /* <DEDUP_REMOVED lines=12> */
.L_x_18:
[----:B------:R-:W-:Y:S05]  /*1340*/  BSYNC.RECONVERGENT B0 ;  /* 0x0000000000007941 */ /* 0x000fea0003800200 */
.L_x_17:
[----:B------:R-:W2:Y:S01]  /*1350*/  LDG.E.U8 R12, desc[UR6][R12.64] ;  /* 0x000000060c0c7981 */ /* 0x000ea2000c1e1100 */
[C---:B------:R-:W-:Y:S01]  /*1360*/  VIADD R23, R11.reuse, 0x19 ;  /* 0x000000190b177836 */ /* 0x040fe20000000000 */
[----:B------:R-:W-:Y:S01]  /*1370*/  BSSY.RECONVERGENT B0, `(.L_x_19) ;  /* 0x000001c000007945 */ /* 0x000fe20003800200 */
[----:B0-----:R-:W-:-:S03]  /*1380*/  VIADD R17, R11, 0x18 ;  /* 0x000000180b117836 */ /* 0x001fc60000000000 */
[----:B------:R-:W-:-:S04]  /*1390*/  IADD3 R14, P1, PT, R23, R2, RZ ;  /* 0x00000002170e7210 */ /* 0x000fc80007f3e0ff */
        /* <DEDUP_REMOVED lines=25> */
.L_x_20:
[----:B------:R-:W-:Y:S05]  /*1530*/  BSYNC.RECONVERGENT B0 ;  /* 0x0000000000007941 */ /* 0x000fea0003800200 */
.L_x_19:
        /* <DEDUP_REMOVED lines=30> */
.L_x_22:
[----:B------:R-:W-:Y:S05]  /*1720*/  BSYNC.RECONVERGENT B0 ;  /* 0x0000000000007941 */ /* 0x000fea0003800200 */
.L_x_21:
        /* <DEDUP_REMOVED lines=30> */
.L_x_24:
[----:B------:R-:W-:Y:S05]  /*1910*/  BSYNC.RECONVERGENT B0 ;  /* 0x0000000000007941 */ /* 0x000fea0003800200 */
.L_x_23:
        /* <DEDUP_REMOVED lines=30> */
.L_x_26:
[----:B------:R-:W-:Y:S05]  /*1b00*/  BSYNC.RECONVERGENT B0 ;  /* 0x0000000000007941 */ /* 0x000fea0003800200 */
.L_x_25:
        /* <DEDUP_REMOVED lines=30> */
.L_x_28:
[----:B------:R-:W-:Y:S05]  /*1cf0*/  BSYNC.RECONVERGENT B0 ;  /* 0x0000000000007941 */ /* 0x000fea0003800200 */
.L_x_27:
        /* <DEDUP_REMOVED lines=30> */
.L_x_30:
[----:B------:R-:W-:Y:S05]  /*1ee0*/  BSYNC.RECONVERGENT B0 ;  /* 0x0000000000007941 */ /* 0x000fea0003800200 */
.L_x_29:
[----:B------:R-:W2:Y:S01]  /*1ef0*/  LDG.E.U8 R12, desc[UR6][R12.64] ;  /* 0x000000060c0c7981 */ /* 0x000ea2000c1e1100 */
[----:B------:R-:W-:Y:S01]  /*1f00*/  IADD3 R9, PT, PT, R9, 0x1, RZ ;  /* 0x0000000109097810 */ /* 0x000fe20007ffe0ff */
[----:B------:R-:W-:Y:S03]  /*1f10*/  BSSY.RECONVERGENT B0, `(.L_x_31) ;  /* 0x000001b000007945 */ /* 0x000fe60003800200 */
[----:B------:R-:W-:Y:S02]  /*1f20*/  ISETP.NE.AND P0, PT, R9, 0x10, PT ;  /* 0x000000100900780c */ /* 0x000fe40003f05270 */
[----:B--2---:R-:W-:-:S13]  /*1f30*/  ISETP.GT.U32.AND P1, PT, R12, 0x40, PT ;  /* 0x000000400c00780c */ /* 0x004fda0003f24070 */
[----:B------:R-:W-:Y:S05]  /*1f40*/  @P1 BRA `(.L_x_32) ;  /* 0x00000000005c1947 */ /* 0x000fea0003800000 */
[----:B0-----:R-:W-:-:S05]  /*1f50*/  VIADD R15, R11, 0x29 ;  /* 0x000000290b0f7836 */ /* 0x001fca0000000000 */
        /* <DEDUP_REMOVED lines=8> */
[----:B------:R-:W2:Y:S02]  /*1fe0*/  LDG.E.U8 R10, desc[UR6][R10.64] ;  /* 0x000000060a0a7981 */ /* 0x000ea4000c1e1100 */
[----:B--2---:R-:W-:-:S13]  /*1ff0*/  ISETP.GE.U32.AND P1, PT, R10, 0xc8, PT ;  /* 0x000000c80a00780c */ /* 0x004fda0003f26070 */
[----:B------:R-:W-:Y:S05]  /*2000*/  @!P1 BRA `(.L_x_32) ;  /* 0x00000000002c9947 */ /* 0x000fea0003800000 */
[----:B------:R-:W-:Y:S01]  /*2010*/  IADD3 R10, P1, PT, R21, UR8, RZ ;  /* 0x00000008150a7c10 */ /* 0x000fe2000ff3e0ff */
[----:B------:R-:W-:Y:S01]  /*2020*/  VIADD R7, R7, 0x1 ;  /* 0x0000000107077836 */ /* 0x000fe20000000000 */
[----:B------:R-:W-:Y:S02]  /*2030*/  IADD3 R12, P2, PT, R15, UR8, RZ ;  /* 0x000000080f0c7c10 */ /* 0x000fe4000ff5e0ff */
[----:B------:R-:W-:Y:S01]  /*2040*/  IADD3 R14, P3, PT, R13, UR8, RZ ;  /* 0x000000080d0e7c10 */ /* 0x000fe2000ff7e0ff */
[----:B------:R-:W-:Y:S01]  /*2050*/  IMAD.X R11, RZ, RZ, UR9, P1 ;  /* 0x00000009ff0b7e24 */ /* 0x000fe200088e06ff */
[----:B------:R-:W-:Y:S01]  /*2060*/  MOV R16, 0xff ;  /* 0x000000ff00107802 */ /* 0x000fe20000000f00 */
[----:B------:R-:W-:Y:S02]  /*2070*/  IMAD.X R13, RZ, RZ, UR9, P2 ;  /* 0x00000009ff0d7e24 */ /* 0x000fe400090e06ff */
[----:B------:R-:W-:Y:S01]  /*2080*/  IMAD.X R15, RZ, RZ, UR9, P3 ;  /* 0x00000009ff0f7e24 */ /* 0x000fe200098e06ff */
[----:B------:R1:W-:Y:S04]  /*2090*/  STG.E.U8 desc[UR6][R10.64], RZ ;  /* 0x000000ff0a007986 */ /* 0x0003e8000c101106 */
[----:B------:R1:W-:Y:S04]  /*20a0*/  STG.E.U8 desc[UR6][R12.64], RZ ;  /* 0x000000ff0c007986 */ /* 0x0003e8000c101106 */
[----:B------:R1:W-:Y:S02]  /*20b0*/  STG.E.U8 desc[UR6][R14.64], R16 ;  /* 0x000000100e007986 */ /* 0x0003e4000c101106 */
.L_x_32:
[----:B------:R-:W-:Y:S05]  /*20c0*/  BSYNC.RECONVERGENT B0 ;  /* 0x0000000000007941 */ /* 0x000fea0003800200 */
.L_x_31:
[----:B------:R-:W-:Y:S05]  /*20d0*/  @P0 BRA `(.L_x_33) ;  /* 0xffffffe000300947 */ /* 0x000fea000383ffff */
[----:B------:R-:W-:-:S13]  /*20e0*/  ISETP.GT.U32.AND P0, PT, R7, 0x9f, PT ;  /* 0x0000009f0700780c */ /* 0x000fda0003f04070 */
[----:B------:R-:W-:Y:S05]  /*20f0*/  @P0 BRA `(.L_x_34) ;  /* 0x0000000c00280947 */ /* 0x000fea0003800000 */
[----:B------:R-:W-:Y:S01]  /*2100*/  IMAD R3, R4, R5, RZ ;  /* 0x0000000504037224 */ /* 0x000fe200078e02ff */
[----:B------:R-:W2:Y:S04]  /*2110*/  LDCU.64 UR10, c[0x0][0x380] ;  /* 0x00007000ff0a77ac */ /* 0x000ea80008000a00 */
[----:B------:R-:W-:Y:S01]  /*2120*/  LEA R3, R3, R6, 0x4 ;  /* 0x0000000603037211 */ /* 0x000fe200078e20ff */
[----:B------:R-:W-:-:S04]  /*2130*/  UMOV UR4, URZ ;  /* 0x000000ff00047c82 */ /* 0x000fc80008000000 */
[----:B------:R-:W-:-:S07]  /*2140*/  VIADD R0, R3, 0x17 ;  /* 0x0000001703007836 */ /* 0x000fce0000000000 */
.L_x_35:
[C---:B---3--:R-:W-:Y:S01]  /*2150*/  VIADD R6, R0.reuse, 0xffffffe9 ;  /* 0xffffffe900067836 */ /* 0x048fe20000000000 */
[C---:B01----:R-:W-:Y:S01]  /*2160*/  IADD3 R10, PT, PT, R0.reuse, -0x15, RZ ;  /* 0xffffffeb000a7810 */ /* 0x043fe20007ffe0ff */
[C---:B------:R-:W-:Y:S01]  /*2170*/  VIADD R8, R0.reuse, 0xffffffea ;  /* 0xffffffea00087836 */ /* 0x040fe20000000000 */
[C---:B------:R-:W-:Y:S01]  /*2180*/  IADD3 R4, PT, PT, R0.reuse, -0x10, RZ ;  /* 0xfffffff000047810 */ /* 0x040fe20007ffe0ff */
[----:B------:R-:W-:Y:S01]  /*2190*/  VIADD R12, R0, 0xffffffec ;  /* 0xffffffec000c7836 */ /* 0x000fe20000000000 */
[----:B--2---:R-:W-:Y:S01]  /*21a0*/  IADD3 R6, P0, PT, R6, UR10, RZ ;  /* 0x0000000a06067c10 */ /* 0x004fe2000ff1e0ff */
[----:B------:R-:W-:Y:S01]  /*21b0*/  VIADD R14, R0, 0xffffffed ;  /* 0xffffffed000e7836 */ /* 0x000fe20000000000 */
[----:B------:R-:W-:Y:S01]  /*21c0*/  IADD3 R8, P1, PT, R8, UR10, RZ ;  /* 0x0000000a08087c10 */ /* 0x000fe2000ff3e0ff */
[----:B------:R-:W-:Y:S01]  /*21d0*/  VIADD R16, R0, 0xffffffee ;  /* 0xffffffee00107836 */ /* 0x000fe20000000000 */
[----:B------:R-:W-:Y:S01]  /*21e0*/  UIADD3 UR4, UPT, UPT, UR4, 0x1, URZ ;  /* 0x0000000104047890 */ /* 0x000fe2000fffe0ff */
[----:B------:R-:W-:Y:S01]  /*21f0*/  IMAD.X R7, RZ, RZ, UR11, P0 ;  /* 0x0000000bff077e24 */ /* 0x000fe200080e06ff */
[----:B------:R-:W-:Y:S01]  /*2200*/  IADD3 R10, P0, PT, R10, UR10, RZ ;  /* 0x0000000a0a0a7c10 */ /* 0x000fe2000ff1e0ff */
[----:B------:R-:W-:Y:S01]  /*2210*/  IMAD.X R9, RZ, RZ, UR11, P1 ;  /* 0x0000000bff097e24 */ /* 0x000fe200088e06ff */
[----:B------:R-:W-:Y:S01]  /*2220*/  IADD3 R12, P1, PT, R12, UR10, RZ ;  /* 0x0000000a0c0c7c10 */ /* 0x000fe2000ff3e0ff */
[----:B------:R-:W-:Y:S01]  /*2230*/  IMAD.MOV.U32 R2, RZ, RZ, 0xff ;  /* 0x000000ffff027424 */ /* 0x000fe200078e00ff */
[----:B------:R-:W-:Y:S01]  /*2240*/  IADD3.X R11, PT, PT, RZ, UR11, RZ, P0, !PT ;  /* 0x0000000bff0b7c10 */ /* 0x000fe200087fe4ff */
[----:B------:R-:W-:Y:S01]  /*2250*/  VIADD R3, R0, 0xffffffef ;  /* 0xffffffef00037836 */ /* 0x000fe20000000000 */
[----:B------:R-:W-:Y:S01]  /*2260*/  IADD3 R14, P0, PT, R14, UR10, RZ ;  /* 0x0000000a0e0e7c10 */ /* 0x000fe2000ff1e0ff */
[----:B------:R-:W-:Y:S01]  /*2270*/  IMAD.X R13, RZ, RZ, UR11, P1 ;  /* 0x0000000bff0d7e24 */ /* 0x000fe200088e06ff */
[----:B------:R-:W-:Y:S01]  /*2280*/  IADD3 R16, P1, PT, R16, UR10, RZ ;  /* 0x0000000a10107c10 */ /* 0x000fe2000ff3e0ff */
[----:B------:R0:W-:Y:S01]  /*2290*/  STG.E.U8 desc[UR6][R6.64], R2 ;  /* 0x0000000206007986 */ /* 0x0001e2000c101106 */
[----:B------:R-:W-:Y:S01]  /*22a0*/  VIADD R18, R0, 0x17 ;  /* 0x0000001700127836 */ /* 0x000fe20000000000 */
[----:B------:R-:W-:Y:S01]  /*22b0*/  UISETP.NE.AND UP0, UPT, UR4, 0x10, UPT ;  /* 0x000000100400788c */ /* 0x000fe2000bf05270 */
[----:B------:R-:W-:Y:S01]  /*22c0*/  IMAD.X R15, RZ, RZ, UR11, P0 ;  /* 0x0000000bff0f7e24 */ /* 0x000fe200080e06ff */
[----:B------:R1:W-:Y:S01]  /*22d0*/  STG.E.U8 desc[UR6][R8.64], R2 ;  /* 0x0000000208007986 */ /* 0x0003e2000c101106 */
[----:B------:R-:W-:-:S03]  /*22e0*/  IMAD.X R17, RZ, RZ, UR11, P1 ;  /* 0x0000000bff117e24 */ /* 0x000fc600088e06ff */
[----:B------:R2:W-:Y:S01]  /*22f0*/  STG.E.U8 desc[UR6][R10.64], R2 ;  /* 0x000000020a007986 */ /* 0x0005e2000c101106 */
[----:B0-----:R-:W-:Y:S01]  /*2300*/  IADD3 R6, P0, PT, R3, UR10, RZ ;  /* 0x0000000a03067c10 */ /* 0x001fe2000ff1e0ff */
[----:B------:R-:W-:Y:S02]  /*2310*/  VIADD R3, R0, 0xfffffff1 ;  /* 0xfffffff100037836 */ /* 0x000fe40000000000 */
[----:B------:R0:W-:Y:S01]  /*2320*/  STG.E.U8 desc[UR6][R12.64], R2 ;  /* 0x000000020c007986 */ /* 0x0001e2000c101106 */
[----:B-1----:R-:W-:Y:S01]  /*2330*/  IADD3 R8, P1, PT, R4, UR10, RZ ;  /* 0x0000000a04087c10 */ /* 0x002fe2000ff3e0ff */
[C---:B------:R-:W-:Y:S02]  /*2340*/  VIADD R4, R0.reuse, 0xfffffff2 ;  /* 0xfffffff200047836 */ /* 0x040fe40000000000 */
[----:B------:R1:W-:Y:S01]  /*2350*/  STG.E.U8 desc[UR6][R14.64], R2 ;  /* 0x000000020e007986 */ /* 0x0003e2000c101106 */
[----:B------:R-:W-:Y:S01]  /*2360*/  IMAD.X R7, RZ, RZ, UR11, P0 ;  /* 0x0000000bff077e24 */ /* 0x000fe200080e06ff */
[----:B--2---:R-:W-:Y:S01]  /*2370*/  IADD3 R10, P0, PT, R3, UR10, RZ ;  /* 0x0000000a030a7c10 */ /* 0x004fe2000ff1e0ff */
[----:B------:R-:W-:Y:S01]  /*2380*/  VIADD R3, R0, 0xfffffff3 ;  /* 0xfffffff300037836 */ /* 0x000fe20000000000 */
[----:B------:R-:W-:Y:S01]  /*2390*/  IADD3.X R9, PT, PT, RZ, UR11, RZ, P1, !PT ;  /* 0x0000000bff097c10 */ /* 0x000fe20008ffe4ff */
[----:B------:R2:W-:Y:S02]  /*23a0*/  STG.E.U8 desc[UR6][R16.64], R2 ;  /* 0x0000000210007986 */ /* 0x0005e4000c101106 */
[----:B------:R-:W-:Y:S01]  /*23b0*/  IMAD.X R11, RZ, RZ, UR11, P0 ;  /* 0x0000000bff0b7e24 */ /* 0x000fe200080e06ff */
[----:B0-----:R-:W-:Y:S01]  /*23c0*/  IADD3 R12, P1, PT, R4, UR10, RZ ;  /* 0x0000000a040c7c10 */ /* 0x001fe2000ff3e0ff */
[----:B------:R-:W-:Y:S01]  /*23d0*/  VIADD R4, R0, 0xfffffff4 ;  /* 0xfffffff400047836 */ /* 0x000fe20000000000 */
[----:B------:R0:W-:Y:S01]  /*23e0*/  STG.E.U8 desc[UR6][R6.64], R2 ;  /* 0x0000000206007986 */ /* 0x0001e2000c101106 */
[----:B-1----:R-:W-:-:S02]  /*23f0*/  IADD3 R14, P0, PT, R3, UR10, RZ ;  /* 0x0000000a030e7c10 */ /* 0x002fc4000ff1e0ff */
[----:B------:R-:W-:Y:S01]  /*2400*/  IMAD.X R13, RZ, RZ, UR11, P1 ;  /* 0x0000000bff0d7e24 */ /* 0x000fe200088e06ff */
[----:B------:R-:W-:Y:S01]  /*2410*/  IADD3 R3, PT, PT, R0, -0xb, RZ ;  /* 0xfffffff500037810 */ /* 0x000fe20007ffe0ff */
[----:B------:R1:W-:Y:S01]  /*2420*/  STG.E.U8 desc[UR6][R8.64], R2 ;  /* 0x0000000208007986 */ /* 0x0003e2000c101106 */
[----:B--2---:R-:W-:Y:S01]  /*2430*/  IADD3 R16, P1, PT, R4, UR10, RZ ;  /* 0x0000000a04107c10 */ /* 0x004fe2000ff3e0ff */
[C---:B------:R-:W-:Y:S02]  /*2440*/  VIADD R4, R0.reuse, 0xfffffff6 ;  /* 0xfffffff600047836 */ /* 0x040fe40000000000 */
[----:B------:R2:W-:Y:S01]  /*2450*/  STG.E.U8 desc[UR6][R10.64], R2 ;  /* 0x000000020a007986 */ /* 0x0005e2000c101106 */
[----:B------:R-:W-:Y:S01]  /*2460*/  IMAD.X R15, RZ, RZ, UR11, P0 ;  /* 0x0000000bff0f7e24 */ /* 0x000fe200080e06ff */
[----:B0-----:R-:W-:Y:S01]  /*2470*/  IADD3 R6, P0, PT, R3, UR10, RZ ;  /* 0x0000000a03067c10 */ /* 0x001fe2000ff1e0ff */
[----:B------:R-:W-:Y:S01]  /*2480*/  IMAD.X R17, RZ, RZ, UR11, P1 ;  /* 0x0000000bff117e24 */ /* 0x000fe200088e06ff */
[----:B------:R0:W-:Y:S01]  /*2490*/  STG.E.U8 desc[UR6][R12.64], R2 ;  /* 0x000000020c007986 */ /* 0x0001e2000c101106 */
[----:B------:R-:W-:Y:S01]  /*24a0*/  VIADD R3, R0, 0xfffffff7 ;  /* 0xfffffff700037836 */ /* 0x000fe20000000000 */
[----:B------:R-:W-:-:S02]  /*24b0*/  IADD3.X R7, PT, PT, RZ, UR11, RZ, P0, !PT ;  /* 0x0000000bff077c10 */ /* 0x000fc400087fe4ff */
[----:B-1----:R-:W-:Y:S01]  /*24c0*/  IADD3 R8, P1, PT, R4, UR10, RZ ;  /* 0x0000000a04087c10 */ /* 0x002fe2000ff3e0ff */
[C---:B------:R-:W-:Y:S01]  /*24d0*/  VIADD R4, R0.reuse, 0xfffffff8 ;  /* 0xfffffff800047836 */ /* 0x040fe20000000000 */
[----:B------:R1:W-:Y:S01]  /*24e0*/  STG.E.U8 desc[UR6][R14.64], R2 ;  /* 0x000000020e007986 */ /* 0x0003e2000c101106 */
[----:B--2---:R-:W-:Y:S01]  /*24f0*/  IADD3 R10, P0, PT, R3, UR10, RZ ;  /* 0x0000000a030a7c10 */ /* 0x004fe2000ff1e0ff */
[----:B------:R-:W-:Y:S02]  /*2500*/  VIADD R3, R0, 0xfffffff9 ;  /* 0xfffffff900037836 */ /* 0x000fe40000000000 */
[----:B------:R-:W-:Y:S01]  /*2510*/  IMAD.X R9, RZ, RZ, UR11, P1 ;  /* 0x0000000bff097e24 */ /* 0x000fe200088e06ff */
[----:B------:R2:W-:Y:S01]  /*2520*/  STG.E.U8 desc[UR6][R16.64], R2 ;  /* 0x0000000210007986 */ /* 0x0005e2000c101106 */
[----:B0-----:R-:W-:Y:S01]  /*2530*/  IADD3 R12, P1, PT, R4, UR10, RZ ;  /* 0x0000000a040c7c10 */ /* 0x001fe2000ff3e0ff */
[----:B------:R-:W-:Y:S01]  /*2540*/  IMAD.X R11, RZ, RZ, UR11, P0 ;  /* 0x0000000bff0b7e24 */ /* 0x000fe200080e06ff */
[C---:B------:R-:W-:Y:S01]  /*2550*/  IADD3 R4, PT, PT, R0.reuse, -0x6, RZ ;  /* 0xfffffffa00047810 */ /* 0x040fe20007ffe0ff */
[----:B------:R0:W-:Y:S02]  /*2560*/  STG.E.U8 desc[UR6][R6.64], R2 ;  /* 0x0000000206007986 */ /* 0x0001e4000c101106 */
[----:B------:R-:W-:Y:S01]  /*2570*/  IMAD.X R13, RZ, RZ, UR11, P1 ;  /* 0x0000000bff0d7e24 */ /* 0x000fe200088e06ff */
[----:B-1----:R-:W-:Y:S01]  /*2580*/  IADD3 R14, P0, PT, R3, UR10, RZ ;  /* 0x0000000a030e7c10 */ /* 0x002fe2000ff1e0ff */
[----:B------:R-:W-:Y:S01]  /*2590*/  VIADD R3, R0, 0xfffffffb ;  /* 0xfffffffb00037836 */ /* 0x000fe20000000000 */
[----:B------:R1:W-:Y:S01]  /*25a0*/  STG.E.U8 desc[UR6][R8.64], R2 ;  /* 0x0000000208007986 */ /* 0x0003e2000c101106 */
[----:B--2---:R-:W-:Y:S01]  /*25b0*/  IADD3 R16, P1, PT, R4, UR10, RZ ;  /* 0x0000000a04107c10 */ /* 0x004fe2000ff3e0ff */
[----:B------:R-:W-:-:S02]  /*25c0*/  VIADD R4, R0, 0xfffffffc ;  /* 0xfffffffc00047836 */ /* 0x000fc40000000000 */
[----:B------:R2:W-:Y:S01]  /*25d0*/  STG.E.U8 desc[UR6][R10.64], R2 ;  /* 0x000000020a007986 */ /* 0x0005e2000c101106 */
[----:B------:R-:W-:Y:S01]  /*25e0*/  IMAD.X R15, RZ, RZ, UR11, P0 ;  /* 0x0000000bff0f7e24 */ /* 0x000fe200080e06ff */
[----:B0-----:R-:W-:Y:S01]  /*25f0*/  IADD3 R6, P0, PT, R3, UR10, RZ ;  /* 0x0000000a03067c10 */ /* 0x001fe2000ff1e0ff */
[----:B------:R-:W-:Y:S01]  /*2600*/  VIADD R3, R0, 0xfffffffd ;  /* 0xfffffffd00037836 */ /* 0x000fe20000000000 */
[----:B------:R-:W-:Y:S01]  /*2610*/  IADD3.X R17, PT, PT, RZ, UR11, RZ, P1, !PT ;  /* 0x0000000bff117c10 */ /* 0x000fe20008ffe4ff */
[----:B------:R0:W-:Y:S01]  /*2620*/  STG.E.U8 desc[UR6][R12.64], R2 ;  /* 0x000000020c007986 */ /* 0x0001e2000c101106 */
[----:B-1----:R-:W-:Y:S01]  /*2630*/  IADD3 R8, P1, PT, R4, UR10, RZ ;  /* 0x0000000a04087c10 */ /* 0x002fe2000ff3e0ff */
[C---:B------:R-:W-:Y:S02]  /*2640*/  VIADD R4, R0.reuse, 0xfffffffe ;  /* 0xfffffffe00047836 */ /* 0x040fe40000000000 */
[----:B------:R1:W-:Y:S01]  /*2650*/  STG.E.U8 desc[UR6][R14.64], R2 ;  /* 0x000000020e007986 */ /* 0x0003e2000c101106 */
[----:B------:R-:W-:Y:S01]  /*2660*/  IMAD.X R7, RZ, RZ, UR11, P0 ;  /* 0x0000000bff077e24 */ /* 0x000fe200080e06ff */
[----:B--2---:R-:W-:Y:S01]  /*2670*/  IADD3 R10, P0, PT, R3, UR10, RZ ;  /* 0x0000000a030a7c10 */ /* 0x004fe2000ff1e0ff */
[----:B------:R-:W-:Y:S01]  /*2680*/  IMAD.X R9, RZ, RZ, UR11, P1 ;  /* 0x0000000bff097e24 */ /* 0x000fe200088e06ff */
[----:B------:R-:W-:Y:S01]  /*2690*/  IADD3 R3, PT, PT, R0, -0x1, RZ ;  /* 0xffffffff00037810 */ /* 0x000fe20007ffe0ff */
[----:B------:R2:W-:Y:S01]  /*26a0*/  STG.E.U8 desc[UR6][R16.64], R2 ;  /* 0x0000000210007986 */ /* 0x0005e2000c101106 */
[----:B0-----:R-:W-:Y:S01]  /*26b0*/  IADD3 R12, P1, PT, R4, UR10, RZ ;  /* 0x0000000a040c7c10 */ /* 0x001fe2000ff3e0ff */
[----:B------:R-:W-:-:S02]  /*26c0*/  IMAD.X R11, RZ, RZ, UR11, P0 ;  /* 0x0000000bff0b7e24 */ /* 0x000fc400080e06ff */
[----:B------:R0:W-:Y:S01]  /*26d0*/  STG.E.U8 desc[UR6][R6.64], R2 ;  /* 0x0000000206007986 */ /* 0x0001e2000c101106 */
[C---:B------:R-:W-:Y:S01]  /*26e0*/  VIADD R4, R0.reuse, 0x3 ;  /* 0x0000000300047836 */ /* 0x040fe20000000000 */
[----:B-1----:R-:W-:Y:S01]  /*26f0*/  IADD3 R14, P0, PT, R3, UR10, RZ ;  /* 0x0000000a030e7c10 */ /* 0x002fe2000ff1e0ff */
[----:B------:R-:W-:Y:S01]  /*2700*/  IMAD.X R13, RZ, RZ, UR11, P1 ;  /* 0x0000000bff0d7e24 */ /* 0x000fe200088e06ff */
[C---:B------:R-:W-:Y:S01]  /*2710*/  IADD3 R3, PT, PT, R0.reuse, 0x2, RZ ;  /* 0x0000000200037810 */ /* 0x040fe20007ffe0ff */
[----:B------:R1:W-:Y:S02]  /*2720*/  STG.E.U8 desc[UR6][R8.64], R2 ;  /* 0x0000000208007986 */ /* 0x0003e4000c101106 */
[----:B------:R-:W-:Y:S01]  /*2730*/  IMAD.X R15, RZ, RZ, UR11, P0 ;  /* 0x0000000bff0f7e24 */ /* 0x000fe200080e06ff */
[C---:B--2---:R-:W-:Y:S01]  /*2740*/  IADD3 R16, P1, PT, R0.reuse, UR10, RZ ;  /* 0x0000000a00107c10 */ /* 0x044fe2000ff3e0ff */
[----:B------:R2:W-:Y:S01]  /*2750*/  STG.E.U8 desc[UR6][R10.64], R2 ;  /* 0x000000020a007986 */ /* 0x0005e2000c101106 */
[----:B0-----:R-:W-:-:S03]  /*2760*/  VIADD R6, R0, 0x1 ;  /* 0x0000000100067836 */ /* 0x001fc60000000000 */
[----:B------:R0:W-:Y:S01]  /*2770*/  STG.E.U8 desc[UR6][R12.64], R2 ;  /* 0x000000020c007986 */ /* 0x0001e2000c101106 */
[----:B------:R-:W-:Y:S01]  /*2780*/  IMAD.X R17, RZ, RZ, UR11, P1 ;  /* 0x0000000bff117e24 */ /* 0x000fe200088e06ff */
[----:B------:R-:W-:Y:S02]  /*2790*/  IADD3 R6, P0, PT, R6, UR10, RZ ;  /* 0x0000000a06067c10 */ /* 0x000fe4000ff1e0ff */
[----:B------:R3:W-:Y:S01]  /*27a0*/  STG.E.U8 desc[UR6][R14.64], R2 ;  /* 0x000000020e007986 */ /* 0x0007e2000c101106 */
[----:B-1----:R-:W-:Y:S01]  /*27b0*/  IADD3 R8, P1, PT, R3, UR10, RZ ;  /* 0x0000000a03087c10 */ /* 0x002fe2000ff3e0ff */
[----:B------:R-:W-:Y:S02]  /*27c0*/  VIADD R3, R0, 0x4 ;  /* 0x0000000400037836 */ /* 0x000fe40000000000 */
[----:B------:R-:W-:Y:S01]  /*27d0*/  IMAD.X R7, RZ, RZ, UR11, P0 ;  /* 0x0000000bff077e24 */ /* 0x000fe200080e06ff */
[----:B--2---:R-:W-:Y:S01]  /*27e0*/  IADD3 R10, P0, PT, R4, UR10, RZ ;  /* 0x0000000a040a7c10 */ /* 0x004fe2000ff1e0ff */
[C---:B------:R-:W-:Y:S01]  /*27f0*/  VIADD R4, R0.reuse, 0x5 ;  /* 0x0000000500047836 */ /* 0x040fe20000000000 */
[----:B------:R-:W-:Y:S01]  /*2800*/  IADD3.X R9, PT, PT, RZ, UR11, RZ, P1, !PT ;  /* 0x0000000bff097c10 */ /* 0x000fe20008ffe4ff */
[----:B------:R1:W-:Y:S01]  /*2810*/  STG.E.U8 desc[UR6][R16.64], R2 ;  /* 0x0000000210007986 */ /* 0x0003e2000c101106 */
[----:B0-----:R-:W-:Y:S01]  /*2820*/  IADD3 R12, P1, PT, R3, UR10, RZ ;  /* 0x0000000a030c7c10 */ /* 0x001fe2000ff3e0ff */
[----:B------:R-:W-:-:S02]  /*2830*/  VIADD R3, R0, 0x6 ;  /* 0x0000000600037836 */ /* 0x000fc40000000000 */
[----:B------:R-:W-:Y:S01]  /*2840*/  IMAD.X R11, RZ, RZ, UR11, P0 ;  /* 0x0000000bff0b7e24 */ /* 0x000fe200080e06ff */
[----:B---3--:R-:W-:Y:S01]  /*2850*/  IADD3 R14, P0, PT, R4, UR10, RZ ;  /* 0x0000000a040e7c10 */ /* 0x008fe2000ff1e0ff */
[----:B------:R-:W-:Y:S01]  /*2860*/  IMAD.X R13, RZ, RZ, UR11, P1 ;  /* 0x0000000bff0d7e24 */ /* 0x000fe200088e06ff */
[C---:B------:R-:W-:Y:S01]  /*2870*/  IADD3 R4, PT, PT, R0.reuse, 0x7, RZ ;  /* 0x0000000700047810 */ /* 0x040fe20007ffe0ff */
[----:B------:R0:W-:Y:S02]  /*2880*/  STG.E.U8 desc[UR6][R6.64], R2 ;  /* 0x0000000206007986 */ /* 0x0001e4000c101106 */
[----:B------:R-:W-:Y:S01]  /*2890*/  IMAD.X R15, RZ, RZ, UR11, P0 ;  /* 0x0000000bff0f7e24 */ /* 0x000fe200080e06ff */
[----:B-1----:R-:W-:Y:S01]  /*28a0*/  IADD3 R16, P1, PT, R3, UR10, RZ ;  /* 0x0000000a03107c10 */ /* 0x002fe2000ff3e0ff */
[----:B------:R-:W-:Y:S01]  /*28b0*/  VIADD R3, R0, 0x8 ;  /* 0x0000000800037836 */ /* 0x000fe20000000000 */
[----:B------:R1:W-:Y:S03]  /*28c0*/  STG.E.U8 desc[UR6][R8.64], R2 ;  /* 0x0000000208007986 */ /* 0x0003e6000c101106 */
[----:B------:R-:W-:Y:S01]  /*28d0*/  IMAD.X R17, RZ, RZ, UR11, P1 ;  /* 0x0000000bff117e24 */ /* 0x000fe200088e06ff */
[----:B------:R2:W-:Y:S01]  /*28e0*/  STG.E.U8 desc[UR6][R10.64], R2 ;  /* 0x000000020a007986 */ /* 0x0005e2000c101106 */
[----:B0-----:R-:W-:Y:S01]  /*28f0*/  IADD3 R6, P0, PT, R4, UR10, RZ ;  /* 0x0000000a04067c10 */ /* 0x001fe2000ff1e0ff */
[----:B------:R-:W-:-:S02]  /*2900*/  VIADD R4, R0, 0x9 ;  /* 0x0000000900047836 */ /* 0x000fc40000000000 */
[----:B------:R0:W-:Y:S01]  /*2910*/  STG.E.U8 desc[UR6][R12.64], R2 ;  /* 0x000000020c007986 */ /* 0x0001e2000c101106 */
[----:B------:R-:W-:Y:S02]  /*2920*/  IADD3.X R7, PT, PT, RZ, UR11, RZ, P0, !PT ;  /* 0x0000000bff077c10 */ /* 0x000fe400087fe4ff */
[----:B-1----:R-:W-:Y:S01]  /*2930*/  IADD3 R8, P1, PT, R3, UR10, RZ ;  /* 0x0000000a03087c10 */ /* 0x002fe2000ff3e0ff */
[----:B------:R-:W-:Y:S01]  /*2940*/  VIADD R3, R0, 0xa ;  /* 0x0000000a00037836 */ /* 0x000fe20000000000 */
[----:B------:R1:W-:Y:S01]  /*2950*/  STG.E.U8 desc[UR6][R14.64], R2 ;  /* 0x000000020e007986 */ /* 0x0003e2000c101106 */
[----:B--2---:R-:W-:Y:S02]  /*2960*/  IADD3 R10, P0, PT, R4, UR10, RZ ;  /* 0x0000000a040a7c10 */ /* 0x004fe4000ff1e0ff */
[----:B------:R-:W-:Y:S01]  /*2970*/  IMAD.X R9, RZ, RZ, UR11, P1 ;  /* 0x0000000bff097e24 */ /* 0x000fe200088e06ff */
[----:B------:R2:W-:Y:S01]  /*2980*/  STG.E.U8 desc[UR6][R16.64], R2 ;  /* 0x0000000210007986 */ /* 0x0005e2000c101106 */
[C---:B------:R-:W-:Y:S01]  /*2990*/  VIADD R4, R0.reuse, 0xb ;  /* 0x0000000b00047836 */ /* 0x040fe20000000000 */
[----:B0-----:R-:W-:Y:S01]  /*29a0*/  IADD3 R12, P1, PT, R3, UR10, RZ ;  /* 0x0000000a030c7c10 */ /* 0x001fe2000ff3e0ff */
[----:B------:R-:W-:Y:S01]  /*29b0*/  IMAD.X R11, RZ, RZ, UR11, P0 ;  /* 0x0000000bff0b7e24 */ /* 0x000fe200080e06ff */
[----:B------:R-:W-:Y:S01]  /*29c0*/  IADD3 R3, PT, PT, R0, 0xc, RZ ;  /* 0x0000000c00037810 */ /* 0x000fe20007ffe0ff */
[----:B------:R0:W-:Y:S02]  /*29d0*/  STG.E.U8 desc[UR6][R6.64], R2 ;  /* 0x0000000206007986 */ /* 0x0001e4000c101106 */
[----:B------:R-:W-:Y:S01]  /*29e0*/  IMAD.X R13, RZ, RZ, UR11, P1 ;  /* 0x0000000bff0d7e24 */ /* 0x000fe200088e06ff */
[----:B-1----:R-:W-:Y:S01]  /*29f0*/  IADD3 R14, P0, PT, R4, UR10, RZ ;  /* 0x0000000a040e7c10 */ /* 0x002fe2000ff1e0ff */
[C---:B------:R-:W-:Y:S01]  /*2a00*/  VIADD R4, R0.reuse, 0xd ;  /* 0x0000000d00047836 */ /* 0x040fe20000000000 */
[----:B------:R1:W-:Y:S01]  /*2a10*/  STG.E.U8 desc[UR6][R8.64], R2 ;  /* 0x0000000208007986 */ /* 0x0003e2000c101106 */
[----:B--2---:R-:W-:Y:S01]  /*2a20*/  IADD3 R16, P1, PT, R3, UR10, RZ ;  /* 0x0000000a03107c10 */ /* 0x004fe2000ff3e0ff */
[----:B------:R-:W-:-:S02]  /*2a30*/  VIADD R3, R0, 0xe ;  /* 0x0000000e00037836 */ /* 0x000fc40000000000 */
[----:B------:R2:W-:Y:S01]  /*2a40*/  STG.E.U8 desc[UR6][R10.64], R2 ;  /* 0x000000020a007986 */ /* 0x0005e2000c101106 */
[----:B------:R-:W-:Y:S01]  /*2a50*/  IMAD.X R15, RZ, RZ, UR11, P0 ;  /* 0x0000000bff0f7e24 */ /* 0x000fe200080e06ff */
[----:B------:R-:W-:Y:S02]  /*2a60*/  IADD3.X R17, PT, PT, RZ, UR11, RZ, P1, !PT ;  /* 0x0000000bff117c10 */ /* 0x000fe40008ffe4ff */
[----:B0-----:R-:W-:Y:S01]  /*2a70*/  IADD3 R6, P0, PT, R4, UR10, RZ ;  /* 0x0000000a04067c10 */ /* 0x001fe2000ff1e0ff */
[----:B------:R0:W-:Y:S01]  /*2a80*/  STG.E.U8 desc[UR6][R12.64], R2 ;  /* 0x000000020c007986 */ /* 0x0001e2000c101106 */
[C---:B------:R-:W-:Y:S01]  /*2a90*/  VIADD R4, R0.reuse, 0x12 ;  /* 0x0000001200047836 */ /* 0x040fe20000000000 */
[----:B-1----:R-:W-:Y:S02]  /*2aa0*/  IADD3 R8, P1, PT, R3, UR10, RZ ;  /* 0x0000000a03087c10 */ /* 0x002fe4000ff3e0ff */
[----:B------:R-:W-:Y:S01]  /*2ab0*/  IMAD.X R7, RZ, RZ, UR11, P0 ;  /* 0x0000000bff077e24 */ /* 0x000fe200080e06ff */
[----:B------:R1:W-:Y:S01]  /*2ac0*/  STG.E.U8 desc[UR6][R14.64], R2 ;  /* 0x000000020e007986 */ /* 0x0003e2000c101106 */
[C---:B------:R-:W-:Y:S01]  /*2ad0*/  IADD3 R3, PT, PT, R0.reuse, 0x11, RZ ;  /* 0x0000001100037810 */ /* 0x040fe20007ffe0ff */
[----:B--2---:R-:W-:-:S02]  /*2ae0*/  VIADD R10, R0, 0xf ;  /* 0x0000000f000a7836 */ /* 0x004fc40000000000 */
[----:B------:R-:W-:Y:S01]  /*2af0*/  IMAD.X R9, RZ, RZ, UR11, P1 ;  /* 0x0000000bff097e24 */ /* 0x000fe200088e06ff */
[----:B------:R2:W-:Y:S01]  /*2b00*/  STG.E.U8 desc[UR6][R16.64], R2 ;  /* 0x0000000210007986 */ /* 0x0005e2000c101106 */
[----:B0-----:R-:W-:Y:S01]  /*2b10*/  VIADD R12, R0, 0x10 ;  /* 0x00000010000c7836 */ /* 0x001fe20000000000 */
[----:B------:R-:W-:Y:S02]  /*2b20*/  IADD3 R10, P0, PT, R10, UR10, RZ ;  /* 0x0000000a0a0a7c10 */ /* 0x000fe4000ff1e0ff */
[----:B------:R0:W-:Y:S02]  /*2b30*/  STG.E.U8 desc[UR6][R6.64], R2 ;  /* 0x0000000206007986 */ /* 0x0001e4000c101106 */
[----:B------:R-:W-:Y:S02]  /*2b40*/  IADD3 R12, P1, PT, R12, UR10, RZ ;  /* 0x0000000a0c0c7c10 */ /* 0x000fe4000ff3e0ff */
[----:B------:R3:W-:Y:S01]  /*2b50*/  STG.E.U8 desc[UR6][R8.64], R2 ;  /* 0x0000000208007986 */ /* 0x0007e2000c101106 */
[----:B------:R-:W-:Y:S01]  /*2b60*/  IMAD.X R11, RZ, RZ, UR11, P0 ;  /* 0x0000000bff0b7e24 */ /* 0x000fe200080e06ff */
[----:B-1----:R-:W-:Y:S01]  /*2b70*/  IADD3 R14, P0, PT, R3, UR10, RZ ;  /* 0x0000000a030e7c10 */ /* 0x002fe2000ff1e0ff */
[----:B------:R-:W-:-:S02]  /*2b80*/  VIADD R3, R0, 0x18 ;  /* 0x0000001800037836 */ /* 0x000fc40000000000 */
[----:B--2---:R-:W-:Y:S01]  /*2b90*/  VIADD R16, R0, 0x13 ;  /* 0x0000001300107836 */ /* 0x004fe20000000000 */
[----:B------:R-:W-:Y:S01]  /*2ba0*/  IADD3.X R15, PT, PT, RZ, UR11, RZ, P0, !PT ;  /* 0x0000000bff0f7c10 */ /* 0x000fe200087fe4ff */
[----:B------:R-:W-:Y:S01]  /*2bb0*/  IMAD.X R13, RZ, RZ, UR11, P1 ;  /* 0x0000000bff0d7e24 */ /* 0x000fe200088e06ff */
[----:B0-----:R-:W-:Y:S01]  /*2bc0*/  IADD3 R6, P1, PT, R4, UR10, RZ ;  /* 0x0000000a04067c10 */ /* 0x001fe2000ff3e0ff */
[----:B------:R-:W-:Y:S01]  /*2bd0*/  VIADD R4, R0, 0x15 ;  /* 0x0000001500047836 */ /* 0x000fe20000000000 */
[----:B------:R-:W-:Y:S01]  /*2be0*/  IADD3 R16, P2, PT, R16, UR10, RZ ;  /* 0x0000000a10107c10 */ /* 0x000fe2000ff5e0ff */
[----:B------:R0:W-:Y:S01]  /*2bf0*/  STG.E.U8 desc[UR6][R10.64], R2 ;  /* 0x000000020a007986 */ /* 0x0001e2000c101106 */
[----:B---3--:R-:W-:Y:S02]  /*2c00*/  VIADD R8, R0, 0x14 ;  /* 0x0000001400087836 */ /* 0x008fe40000000000 */
[----:B------:R-:W-:Y:S01]  /*2c10*/  IMAD.X R7, RZ, RZ, UR11, P1 ;  /* 0x0000000bff077e24 */ /* 0x000fe200088e06ff */
[----:B------:R1:W-:Y:S01]  /*2c20*/  STG.E.U8 desc[UR6][R12.64], R2 ;  /* 0x000000020c007986 */ /* 0x0003e2000c101106 */
[----:B------:R-:W-:Y:S01]  /*2c30*/  IMAD.X R17, RZ, RZ, UR11, P2 ;  /* 0x0000000bff117e24 */ /* 0x000fe200090e06ff */
[----:B------:R-:W-:-:S02]  /*2c40*/  IADD3 R8, P0, PT, R8, UR10, RZ ;  /* 0x0000000a08087c10 */ /* 0x000fc4000ff1e0ff */
[----:B------:R2:W-:Y:S03]  /*2c50*/  STG.E.U8 desc[UR6][R14.64], R2 ;  /* 0x000000020e007986 */ /* 0x0005e6000c101106 */
[----:B------:R-:W-:Y:S01]  /*2c60*/  IMAD.X R9, RZ, RZ, UR11, P0 ;  /* 0x0000000bff097e24 */ /* 0x000fe200080e06ff */
[----:B0-----:R-:W-:Y:S01]  /*2c70*/  IADD3 R11, PT, PT, R0, 0x16, RZ ;  /* 0x00000016000b7810 */ /* 0x001fe20007ffe0ff */
[----:B------:R0:W-:Y:S01]  /*2c80*/  STG.E.U8 desc[UR6][R6.64], R2 ;  /* 0x0000000206007986 */ /* 0x0001e2000c101106 */
[----:B------:R-:W-:Y:S01]  /*2c90*/  IADD3 R10, P1, PT, R4, UR10, RZ ;  /* 0x0000000a040a7c10 */ /* 0x000fe2000ff3e0ff */
[----:B------:R-:W-:Y:S01]  /*2ca0*/  IMAD.IADD R0, R0, 0x1, R5 ;  /* 0x0000000100007824 */ /* 0x000fe200078e0205 */
[----:B-1----:R-:W-:Y:S01]  /*2cb0*/  IADD3 R12, P0, PT, R11, UR10, RZ ;  /* 0x0000000a0b0c7c10 */ /* 0x002fe2000ff1e0ff */
[----:B------:R3:W-:Y:S02]  /*2cc0*/  STG.E.U8 desc[UR6][R16.64], R2 ;  /* 0x0000000210007986 */ /* 0x0007e4000c101106 */
[----:B------:R-:W-:Y:S01]  /*2cd0*/  IMAD.X R11, RZ, RZ, UR11, P1 ;  /* 0x0000000bff0b7e24 */ /* 0x000fe200088e06ff */
[----:B--2---:R-:W-:Y:S01]  /*2ce0*/  IADD3 R14, P2, PT, R18, UR10, RZ ;  /* 0x0000000a120e7c10 */ /* 0x004fe2000ff5e0ff */
[----:B------:R3:W-:Y:S01]  /*2cf0*/  STG.E.U8 desc[UR6][R8.64], R2 ;  /* 0x0000000208007986 */ /* 0x0007e2000c101106 */
[----:B------:R-:W-:-:S02]  /*2d00*/  IADD3.X R13, PT, PT, RZ, UR11, RZ, P0, !PT ;  /* 0x0000000bff0d7c10 */ /* 0x000fc400087fe4ff */
[----:B0-----:R-:W-:Y:S01]  /*2d10*/  IADD3 R6, P3, PT, R3, UR10, RZ ;  /* 0x0000000a03067c10 */ /* 0x001fe2000ff7e0ff */
[----:B------:R-:W-:Y:S01]  /*2d20*/  IMAD.X R15, RZ, RZ, UR11, P2 ;  /* 0x0000000bff0f7e24 */ /* 0x000fe200090e06ff */
[----:B------:R3:W-:Y:S03]  /*2d30*/  STG.E.U8 desc[UR6][R10.64], R2 ;  /* 0x000000020a007986 */ /* 0x0007e6000c101106 */
[----:B------:R-:W-:Y:S01]  /*2d40*/  IMAD.X R7, RZ, RZ, UR11, P3 ;  /* 0x0000000bff077e24 */ /* 0x000fe200098e06ff */
[----:B------:R3:W-:Y:S04]  /*2d50*/  STG.E.U8 desc[UR6][R12.64], R2 ;  /* 0x000000020c007986 */ /* 0x0007e8000c101106 */
[----:B------:R3:W-:Y:S04]  /*2d60*/  STG.E.U8 desc[UR6][R14.64], R2 ;  /* 0x000000020e007986 */ /* 0x0007e8000c101106 */
[----:B------:R3:W-:Y:S01]  /*2d70*/  STG.E.U8 desc[UR6][R6.64], R2 ;  /* 0x0000000206007986 */ /* 0x0007e2000c101106 */
[----:B------:R-:W-:Y:S05]  /*2d80*/  BRA.U UP0, `(.L_x_35) ;  /* 0xfffffff100f07547 */ /* 0x000fea000b83ffff */
[----:B------:R-:W-:Y:S05]  /*2d90*/  EXIT ;  /* 0x000000000000794d */ /* 0x000fea0003800000 */
.L_x_34:
[----:B------:R-:W-:Y:S01]  /*2da0*/  IMAD.MOV.U32 R3, RZ, RZ, RZ ;  /* 0x000000ffff037224 */ /* 0x000fe200078e00ff */
[----:B------:R-:W2:Y:S01]  /*2db0*/  LDCU UR4, c[0x0][0x394] ;  /* 0x00007280ff0477ac */ /* 0x000ea20008000800 */
[----:B------:R-:W3:Y:S01]  /*2dc0*/  LDCU.64 UR10, c[0x0][0x380] ;  /* 0x00007000ff0a77ac */ /* 0x000ee20008000a00 */
[----:B------:R-:W-:-:S04]  /*2dd0*/  NOP ;  /* 0x0000000000007918 */ /* 0x000fc80000000000 */
.L_x_36:
[----:B------:R-:W-:Y:S01]  /*2de0*/  IADD3 R5, PT, PT, R0, R3, RZ ;  /* 0x0000000300057210 */ /* 0x000fe20007ffe0ff */
[----:B-1----:R-:W-:Y:S02]  /*2df0*/  IMAD.MOV.U32 R4, RZ, RZ, 0xff ;  /* 0x000000ffff047424 */ /* 0x002fe400078e00ff */
[----:B------:R-:W-:Y:S02]  /*2e00*/  VIADD R3, R3, 0x1 ;  /* 0x0000000103037836 */ /* 0x000fe40000000000 */
[----:B--2---:R-:W-:-:S04]  /*2e10*/  IMAD R2, R5, UR4, R6 ;  /* 0x0000000405027c24 */ /* 0x004fc8000f8e0206 */
[C---:B-1----:R-:W-:Y:S01]  /*2e20*/  VIADD R12, R2.reuse, 0x2 ;  /* 0x00000002020c7836 */ /* 0x042fe20000000000 */
[C---:B---3--:R-:W-:Y:S01]  /*2e30*/  IADD3 R8, P0, PT, R2.reuse, UR10, RZ ;  /* 0x0000000a02087c10 */ /* 0x048fe2000ff1e0ff */
[C---:B0-----:R-:W-:Y:S01]  /*2e40*/  VIADD R10, R2.reuse, 0x1 ;  /* 0x00000001020a7836 */ /* 0x041fe20000000000 */
[C---:B------:R-:W-:Y:S01]  /*2e50*/  IADD3 R14, PT, PT, R2.reuse, 0x3, RZ ;  /* 0x00000003020e7810 */ /* 0x040fe20007ffe0ff */
[----:B------:R-:W-:Y:S02]  /*2e60*/  VIADD R16, R2, 0x4 ;  /* 0x0000000402107836 */ /* 0x000fe40000000000 */
[----:B------:R-:W-:Y:S01]  /*2e70*/  IMAD.X R9, RZ, RZ, UR11, P0 ;  /* 0x0000000bff097e24 */ /* 0x000fe200080e06ff */
[----:B------:R-:W-:Y:S01]  /*2e80*/  IADD3 R12, P0, PT, R12, UR10, RZ ;  /* 0x0000000a0c0c7c10 */ /* 0x000fe2000ff1e0ff */
[----:B------:R-:W-:Y:S01]  /*2e90*/  VIADD R7, R2, 0x6 ;  /* 0x0000000602077836 */ /* 0x000fe20000000000 */
[----:B------:R-:W-:Y:S01]  /*2ea0*/  IADD3 R10, P1, PT, R10, UR10, RZ ;  /* 0x0000000a0a0a7c10 */ /* 0x000fe2000ff3e0ff */
[----:B------:R-:W-:Y:S01]  /*2eb0*/  VIADD R5, R2, 0x5 ;  /* 0x0000000502057836 */ /* 0x000fe20000000000 */
[----:B------:R0:W-:Y:S01]  /*2ec0*/  STG.E.U8 desc[UR6][R8.64], RZ ;  /* 0x000000ff08007986 */ /* 0x0001e2000c101106 */
[----:B------:R-:W-:Y:S01]  /*2ed0*/  IMAD.X R13, RZ, RZ, UR11, P0 ;  /* 0x0000000bff0d7e24 */ /* 0x000fe200080e06ff */
[----:B------:R-:W-:Y:S01]  /*2ee0*/  IADD3 R16, P0, PT, R16, UR10, RZ ;  /* 0x0000000a10107c10 */ /* 0x000fe2000ff1e0ff */
[----:B------:R-:W-:Y:S01]  /*2ef0*/  IMAD.X R11, RZ, RZ, UR11, P1 ;  /* 0x0000000bff0b7e24 */ /* 0x000fe200088e06ff */
[----:B------:R-:W-:Y:S01]  /*2f00*/  IADD3 R14, P1, PT, R14, UR10, RZ ;  /* 0x0000000a0e0e7c10 */ /* 0x000fe2000ff3e0ff */
[----:B------:R-:W-:-:S02]  /*2f10*/  VIADD R18, R2, 0x7 ;  /* 0x0000000702127836 */ /* 0x000fc40000000000 */
[----:B------:R-:W-:Y:S01]  /*2f20*/  IMAD.X R17, RZ, RZ, UR11, P0 ;  /* 0x0000000bff117e24 */ /* 0x000fe200080e06ff */
[----:B------:R1:W-:Y:S01]  /*2f30*/  STG.E.U8 desc[UR6][R10.64], RZ ;  /* 0x000000ff0a007986 */ /* 0x0003e2000c101106 */
[----:B------:R-:W-:Y:S02]  /*2f40*/  IADD3.X R15, PT, PT, RZ, UR11, RZ, P1, !PT ;  /* 0x0000000bff0f7c10 */ /* 0x000fe40008ffe4ff */
[----:B0-----:R-:W-:Y:S01]  /*2f50*/  IADD3 R8, P1, PT, R5, UR10, RZ ;  /* 0x0000000a05087c10 */ /* 0x001fe2000ff3e0ff */
[----:B------:R0:W-:Y:S01]  /*2f60*/  STG.E.U8 desc[UR6][R12.64], R4 ;  /* 0x000000040c007986 */ /* 0x0001e2000c101106 */
[----:B------:R-:W-:-:S03]  /*2f70*/  IADD3 R5, PT, PT, R2, 0x8, RZ ;  /* 0x0000000802057810 */ /* 0x000fc60007ffe0ff */
[----:B------:R-:W-:Y:S01]  /*2f80*/  STG.E.U8 desc[UR6][R14.64], RZ ;  /* 0x000000ff0e007986 */ /* 0x000fe2000c101106 */
[----:B------:R-:W-:Y:S01]  /*2f90*/  IMAD.X R9, RZ, RZ, UR11, P1 ;  /* 0x0000000bff097e24 */ /* 0x000fe200088e06ff */
[----:B-1----:R-:W-:Y:S01]  /*2fa0*/  IADD3 R10, P0, PT, R7, UR10, RZ ;  /* 0x0000000a070a7c10 */ /* 0x002fe2000ff1e0ff */
[----:B------:R-:W-:Y:S01]  /*2fb0*/  VIADD R7, R2, 0x9 ;  /* 0x0000000902077836 */ /* 0x000fe20000000000 */
[----:B------:R1:W-:Y:S01]  /*2fc0*/  STG.E.U8 desc[UR6][R16.64], RZ ;  /* 0x000000ff10007986 */ /* 0x0003e2000c101106 */
[----:B------:R-:W-:Y:S02]  /*2fd0*/  IADD3 R18, P1, PT, R18, UR10, RZ ;  /* 0x0000000a12127c10 */ /* 0x000fe4000ff3e0ff */
[----:B------:R-:W-:Y:S01]  /*2fe0*/  IMAD.X R11, RZ, RZ, UR11, P0 ;  /* 0x0000000bff0b7e24 */ /* 0x000fe200080e06ff */
[----:B0-----:R-:W-:Y:S01]  /*2ff0*/  IADD3 R12, P0, PT, R5, UR10, RZ ;  /* 0x0000000a050c7c10 */ /* 0x001fe2000ff1e0ff */
[----:B------:R-:W-:Y:S01]  /*3000*/  VIADD R5, R2, 0xa ;  /* 0x0000000a02057836 */ /* 0x000fe20000000000 */
[----:B------:R0:W-:Y:S01]  /*3010*/  STG.E.U8 desc[UR6][R8.64], R4 ;  /* 0x0000000408007986 */ /* 0x0001e2000c101106 */
[----:B------:R-:W-:Y:S01]  /*3020*/  IMAD.X R19, RZ, RZ, UR11, P1 ;  /* 0x0000000bff137e24 */ /* 0x000fe200088e06ff */
[----:B------:R-:W-:-:S02]  /*3030*/  IADD3.X R13, PT, PT, RZ, UR11, RZ, P0, !PT ;  /* 0x0000000bff0d7c10 */ /* 0x000fc400087fe4ff */
[----:B-1----:R-:W-:Y:S01]  /*3040*/  IADD3 R16, P0, PT, R5, UR10, RZ ;  /* 0x0000000a05107c10 */ /* 0x002fe2000ff1e0ff */
[C---:B------:R-:W-:Y:S01]  /*3050*/  VIADD R5, R2.reuse, 0xc ;  /* 0x0000000c02057836 */ /* 0x040fe20000000000 */
[----:B------:R1:W-:Y:S01]  /*3060*/  STG.E.U8 desc[UR6][R10.64], RZ ;  /* 0x000000ff0a007986 */ /* 0x0003e2000c101106 */
[----:B------:R-:W-:Y:S01]  /*3070*/  IADD3 R14, P1, PT, R7, UR10, RZ ;  /* 0x0000000a070e7c10 */ /* 0x000fe2000ff3e0ff */
[C---:B------:R-:W-:Y:S02]  /*3080*/  VIADD R7, R2.reuse, 0xb ;  /* 0x0000000b02077836 */ /* 0x040fe40000000000 */
[----:B------:R-:W-:Y:S01]  /*3090*/  IMAD.X R17, RZ, RZ, UR11, P0 ;  /* 0x0000000bff117e24 */ /* 0x000fe200080e06ff */
[----:B------:R2:W-:Y:S01]  /*30a0*/  STG.E.U8 desc[UR6][R18.64], RZ ;  /* 0x000000ff12007986 */ /* 0x0005e2000c101106 */
[----:B------:R-:W-:Y:S01]  /*30b0*/  IMAD.X R15, RZ, RZ, UR11, P1 ;  /* 0x0000000bff0f7e24 */ /* 0x000fe200088e06ff */
[----:B0-----:R-:W-:Y:S02]  /*30c0*/  IADD3 R8, P1, PT, R7, UR10, RZ ;  /* 0x0000000a07087c10 */ /* 0x001fe4000ff3e0ff */
[----:B------:R0:W-:Y:S01]  /*30d0*/  STG.E.U8 desc[UR6][R12.64], R4 ;  /* 0x000000040c007986 */ /* 0x0001e2000c101106 */
[----:B-1----:R-:W-:Y:S01]  /*30e0*/  IADD3 R10, P0, PT, R5, UR10, RZ ;  /* 0x0000000a050a7c10 */ /* 0x002fe2000ff1e0ff */
[C---:B------:R-:W-:Y:S01]  /*30f0*/  VIADD R5, R2.reuse, 0xe ;  /* 0x0000000e02057836 */ /* 0x040fe20000000000 */
[----:B------:R-:W-:Y:S01]  /*3100*/  IADD3 R7, PT, PT, R2, 0xd, RZ ;  /* 0x0000000d02077810 */ /* 0x000fe20007ffe0ff */
[----:B------:R-:W-:Y:S01]  /*3110*/  STG.E.U8 desc[UR6][R14.64], RZ ;  /* 0x000000ff0e007986 */ /* 0x000fe2000c101106 */
[----:B------:R-:W-:-:S02]  /*3120*/  IMAD.X R9, RZ, RZ, UR11, P1 ;  /* 0x0000000bff097e24 */ /* 0x000fc400088e06ff */
[----:B------:R-:W-:Y:S01]  /*3130*/  IMAD.X R11, RZ, RZ, UR11, P0 ;  /* 0x0000000bff0b7e24 */ /* 0x000fe200080e06ff */
[----:B------:R1:W-:Y:S01]  /*3140*/  STG.E.U8 desc[UR6][R16.64], RZ ;  /* 0x000000ff10007986 */ /* 0x0003e2000c101106 */
[----:B--2---:R-:W-:Y:S01]  /*3150*/  IADD3 R18, P1, PT, R7, UR10, RZ ;  /* 0x0000000a07127c10 */ /* 0x004fe2000ff3e0ff */
[C---:B------:R-:W-:Y:S01]  /*3160*/  VIADD R7, R2.reuse, 0xf ;  /* 0x0000000f02077836 */ /* 0x040fe20000000000 */
[----:B0-----:R-:W-:Y:S01]  /*3170*/  IADD3 R12, P0, PT, R5, UR10, RZ ;  /* 0x0000000a050c7c10 */ /* 0x001fe2000ff1e0ff */
[C---:B------:R-:W-:Y:S01]  /*3180*/  VIADD R5, R2.reuse, 0x10 ;  /* 0x0000001002057836 */ /* 0x040fe20000000000 */
[----:B------:R-:W-:Y:S01]  /*3190*/  STG.E.U8 desc[UR6][R8.64], R4 ;  /* 0x0000000408007986 */ /* 0x000fe2000c101106 */
[----:B------:R-:W-:Y:S02]  /*31a0*/  IADD3.X R19, PT, PT, RZ, UR11, RZ, P1, !PT ;  /* 0x0000000bff137c10 */ /* 0x000fe40008ffe4ff */
[----:B------:R-:W-:Y:S01]  /*31b0*/  IMAD.X R13, RZ, RZ, UR11, P0 ;  /* 0x0000000bff0d7e24 */ /* 0x000fe200080e06ff */
[----:B-1----:R-:W-:Y:S01]  /*31c0*/  IADD3 R16, P0, PT, R5, UR10, RZ ;  /* 0x0000000a05107c10 */ /* 0x002fe2000ff1e0ff */
[----:B------:R0:W-:Y:S01]  /*31d0*/  STG.E.U8 desc[UR6][R10.64], RZ ;  /* 0x000000ff0a007986 */ /* 0x0001e2000c101106 */
[----:B------:R-:W-:-:S02]  /*31e0*/  IADD3 R5, PT, PT, R2, 0x12, RZ ;  /* 0x0000001202057810 */ /* 0x000fc40007ffe0ff */
[----:B------:R-:W-:Y:S01]  /*31f0*/  IADD3 R14, P1, PT, R7, UR10, RZ ;  /* 0x0000000a070e7c10 */ /* 0x000fe2000ff3e0ff */
[----:B------:R-:W-:Y:S01]  /*3200*/  IMAD.X R17, RZ, RZ, UR11, P0 ;  /* 0x0000000bff117e24 */ /* 0x000fe200080e06ff */
[----:B------:R1:W-:Y:S01]  /*3210*/  STG.E.U8 desc[UR6][R18.64], RZ ;  /* 0x000000ff12007986 */ /* 0x0003e2000c101106 */
[C---:B------:R-:W-:Y:S02]  /*3220*/  VIADD R7, R2.reuse, 0x11 ;  /* 0x0000001102077836 */ /* 0x040fe40000000000 */
[----:B------:R-:W-:Y:S01]  /*3230*/  IMAD.X R15, RZ, RZ, UR11, P1 ;  /* 0x0000000bff0f7e24 */ /* 0x000fe200088e06ff */
[----:B------:R2:W-:Y:S01]  /*3240*/  STG.E.U8 desc[UR6][R12.64], R4 ;  /* 0x000000040c007986 */ /* 0x0005e2000c101106 */
[----:B0-----:R-:W-:Y:S01]  /*3250*/  IADD3 R10, P0, PT, R5, UR10, RZ ;  /* 0x0000000a050a7c10 */ /* 0x001fe2000ff1e0ff */
[C---:B------:R-:W-:Y:S01]  /*3260*/  VIADD R5, R2.reuse, 0x14 ;  /* 0x0000001402057836 */ /* 0x040fe20000000000 */
[----:B------:R-:W-:Y:S01]  /*3270*/  IADD3 R8, P1, PT, R7, UR10, RZ ;  /* 0x0000000a07087c10 */ /* 0x000fe2000ff3e0ff */
[C---:B------:R-:W-:Y:S01]  /*3280*/  VIADD R7, R2.reuse, 0x13 ;  /* 0x0000001302077836 */ /* 0x040fe20000000000 */
[----:B------:R-:W-:Y:S01]  /*3290*/  IADD3.X R11, PT, PT, RZ, UR11, RZ, P0, !PT ;  /* 0x0000000bff0b7c10 */ /* 0x000fe200087fe4ff */
[----:B------:R0:W-:Y:S02]  /*32a0*/  STG.E.U8 desc[UR6][R14.64], RZ ;  /* 0x000000ff0e007986 */ /* 0x0001e4000c101106 */
[----:B------:R-:W-:Y:S01]  /*32b0*/  IMAD.X R9, RZ, RZ, UR11, P1 ;  /* 0x0000000bff097e24 */ /* 0x000fe200088e06ff */
[----:B-1----:R-:W-:Y:S01]  /*32c0*/  IADD3 R18, P1, PT, R7, UR10, RZ ;  /* 0x0000000a07127c10 */ /* 0x002fe2000ff3e0ff */
[----:B------:R1:W-:Y:S01]  /*32d0*/  STG.E.U8 desc[UR6][R16.64], RZ ;  /* 0x000000ff10007986 */ /* 0x0003e2000c101106 */
[C---:B------:R-:W-:Y:S01]  /*32e0*/  VIADD R7, R2.reuse, 0x15 ;  /* 0x0000001502077836 */ /* 0x040fe20000000000 */
[----:B--2---:R-:W-:Y:S01]  /*32f0*/  IADD3 R12, P0, PT, R5, UR10, RZ ;  /* 0x0000000a050c7c10 */ /* 0x004fe2000ff1e0ff */
[C---:B------:R-:W-:Y:S01]  /*3300*/  VIADD R5, R2.reuse, 0x16 ;  /* 0x0000001602057836 */ /* 0x040fe20000000000 */
[----:B------:R-:W-:Y:S01]  /*3310*/  STG.E.U8 desc[UR6][R8.64], R4 ;  /* 0x0000000408007986 */ /* 0x000fe2000c101106 */
[----:B------:R-:W-:Y:S01]  /*3320*/  IMAD.X R19, RZ, RZ, UR11, P1 ;  /* 0x0000000bff137e24 */ /* 0x000fe200088e06ff */
[----:B0-----:R-:W-:Y:S01]  /*3330*/  IADD3 R14, P1, PT, R7, UR10, RZ ;  /* 0x0000000a070e7c10 */ /* 0x001fe2000ff3e0ff */
[----:B------:R-:W-:Y:S01]  /*3340*/  IMAD.X R13, RZ, RZ, UR11, P0 ;  /* 0x0000000bff0d7e24 */ /* 0x000fe200080e06ff */
[----:B------:R0:W-:Y:S01]  /*3350*/  STG.E.U8 desc[UR6][R10.64], RZ ;  /* 0x000000ff0a007986 */ /* 0x0001e2000c101106 */
[----:B------:R-:W-:-:S02]  /*3360*/  IADD3 R7, PT, PT, R2, 0x17, RZ ;  /* 0x0000001702077810 */ /* 0x000fc40007ffe0ff */
[----:B-1----:R-:W-:Y:S01]  /*3370*/  IADD3 R16, P0, PT, R5, UR10, RZ ;  /* 0x0000000a05107c10 */ /* 0x002fe2000ff1e0ff */
[C---:B------:R-:W-:Y:S01]  /*3380*/  VIADD R5, R2.reuse, 0x18 ;  /* 0x0000001802057836 */ /* 0x040fe20000000000 */
[----:B------:R1:W-:Y:S01]  /*3390*/  STG.E.U8 desc[UR6][R18.64], RZ ;  /* 0x000000ff12007986 */ /* 0x0003e2000c101106 */
[----:B------:R-:W-:Y:S02]  /*33a0*/  IMAD.X R15, RZ, RZ, UR11, P1 ;  /* 0x0000000bff0f7e24 */ /* 0x000fe400088e06ff */
[----:B------:R-:W-:Y:S01]  /*33b0*/  IMAD.X R17, RZ, RZ, UR11, P0 ;  /* 0x0000000bff117e24 */ /* 0x000fe200080e06ff */
[----:B------:R2:W-:Y:S01]  /*33c0*/  STG.E.U8 desc[UR6][R12.64], R4 ;  /* 0x000000040c007986 */ /* 0x0005e2000c101106 */
[----:B0-----:R-:W-:Y:S01]  /*33d0*/  IADD3 R10, P0, PT, R5, UR10, RZ ;  /* 0x0000000a050a7c10 */ /* 0x001fe2000ff1e0ff */
[C---:B------:R-:W-:Y:S01]  /*33e0*/  VIADD R5, R2.reuse, 0x1a ;  /* 0x0000001a02057836 */ /* 0x040fe20000000000 */
[----:B------:R-:W-:Y:S01]  /*33f0*/  IADD3 R8, P1, PT, R7, UR10, RZ ;  /* 0x0000000a07087c10 */ /* 0x000fe2000ff3e0ff */
[----:B------:R-:W-:Y:S01]  /*3400*/  VIADD R7, R2, 0x19 ;  /* 0x0000001902077836 */ /* 0x000fe20000000000 */
[----:B------:R0:W-:Y:S01]  /*3410*/  STG.E.U8 desc[UR6][R14.64], RZ ;  /* 0x000000ff0e007986 */ /* 0x0001e2000c101106 */
[----:B------:R-:W-:Y:S01]  /*3420*/  IMAD.X R11, RZ, RZ, UR11, P0 ;  /* 0x0000000bff0b7e24 */ /* 0x000fe200080e06ff */
[----:B------:R-:W-:-:S02]  /*3430*/  IADD3.X R9, PT, PT, RZ, UR11, RZ, P1, !PT ;  /* 0x0000000bff097c10 */ /* 0x000fc40008ffe4ff */
[----:B------:R3:W-:Y:S01]  /*3440*/  STG.E.U8 desc[UR6][R16.64], RZ ;  /* 0x000000ff10007986 */ /* 0x0007e2000c101106 */
[----:B-1----:R-:W-:Y:S01]  /*3450*/  IADD3 R18, P1, PT, R7, UR10, RZ ;  /* 0x0000000a07127c10 */ /* 0x002fe2000ff3e0ff */
[C---:B------:R-:W-:Y:S01]  /*3460*/  VIADD R7, R2.reuse, 0x1b ;  /* 0x0000001b02077836 */ /* 0x040fe20000000000 */
[----:B--2---:R-:W-:Y:S01]  /*3470*/  IADD3 R12, P0, PT, R5, UR10, RZ ;  /* 0x0000000a050c7c10 */ /* 0x004fe2000ff1e0ff */
[----:B------:R1:W-:Y:S01]  /*3480*/  STG.E.U8 desc[UR6][R8.64], R4 ;  /* 0x0000000408007986 */ /* 0x0003e2000c101106 */
[C---:B------:R-:W-:Y:S01]  /*3490*/  IADD3 R5, PT, PT, R2.reuse, 0x1c, RZ ;  /* 0x0000001c02057810 */ /* 0x040fe20007ffe0ff */
[----:B------:R-:W-:Y:S01]  /*34a0*/  IMAD.X R19, RZ, RZ, UR11, P1 ;  /* 0x0000000bff137e24 */ /* 0x000fe200088e06ff */
[----:B0-----:R-:W-:Y:S01]  /*34b0*/  IADD3 R14, P1, PT, R7, UR10, RZ ;  /* 0x0000000a070e7c10 */ /* 0x001fe2000ff3e0ff */
[----:B------:R-:W-:Y:S01]  /*34c0*/  IMAD.X R13, RZ, RZ, UR11, P0 ;  /* 0x0000000bff0d7e24 */ /* 0x000fe200080e06ff */
[----:B------:R0:W-:Y:S01]  /*34d0*/  STG.E.U8 desc[UR6][R10.64], RZ ;  /* 0x000000ff0a007986 */ /* 0x0001e2000c101106 */
[----:B---3--:R-:W-:Y:S01]  /*34e0*/  IADD3 R16, P0, PT, R5, UR10, RZ ;  /* 0x0000000a05107c10 */ /* 0x008fe2000ff1e0ff */
[----:B------:R-:W-:-:S02]  /*34f0*/  VIADD R5, R2, 0x1e ;  /* 0x0000001e02057836 */ /* 0x000fc40000000000 */
[C---:B------:R-:W-:Y:S01]  /*3500*/  VIADD R7, R2.reuse, 0x1d ;  /* 0x0000001d02077836 */ /* 0x040fe20000000000 */
[----:B------:R-:W-:Y:S01]  /*3510*/  IADD3.X R17, PT, PT, RZ, UR11, RZ, P0, !PT ;  /* 0x0000000bff117c10 */ /* 0x000fe200087fe4ff */
[----:B------:R2:W-:Y:S01]  /*3520*/  STG.E.U8 desc[UR6][R18.64], RZ ;  /* 0x000000ff12007986 */ /* 0x0005e2000c101106 */
[----:B------:R-:W-:Y:S02]  /*3530*/  IMAD.X R15, RZ, RZ, UR11, P1 ;  /* 0x0000000bff0f7e24 */ /* 0x000fe400088e06ff */
[----:B-1----:R-:W-:Y:S01]  /*3540*/  IADD3 R8, P1, PT, R7, UR10, RZ ;  /* 0x0000000a07087c10 */ /* 0x002fe2000ff3e0ff */
[----:B------:R1:W-:Y:S01]  /*3550*/  STG.E.U8 desc[UR6][R12.64], R4 ;  /* 0x000000040c007986 */ /* 0x0003e2000c101106 */
[----:B0-----:R-:W-:Y:S01]  /*3560*/  IADD3 R10, P0, PT, R5, UR10, RZ ;  /* 0x0000000a050a7c10 */ /* 0x001fe2000ff1e0ff */
[C---:B------:R-:W-:Y:S02]  /*3570*/  VIADD R5, R2.reuse, 0x20 ;  /* 0x0000002002057836 */ /* 0x040fe40000000000 */
[----:B------:R-:W-:Y:S01]  /*3580*/  VIADD R7, R2, 0x1f ;  /* 0x0000001f02077836 */ /* 0x000fe20000000000 */
[----:B------:R-:W-:Y:S01]  /*3590*/  STG.E.U8 desc[UR6][R14.64], RZ ;  /* 0x000000ff0e007986 */ /* 0x000fe2000c101106 */
[----:B------:R-:W-:-:S02]  /*35a0*/  IMAD.X R11, RZ, RZ, UR11, P0 ;  /* 0x0000000bff0b7e24 */ /* 0x000fc400080e06ff */
[----:B------:R-:W-:Y:S01]  /*35b0*/  IMAD.X R9, RZ, RZ, UR11, P1 ;  /* 0x0000000bff097e24 */ /* 0x000fe200088e06ff */
[----:B------:R0:W-:Y:S01]  /*35c0*/  STG.E.U8 desc[UR6][R16.64], RZ ;  /* 0x000000ff10007986 */ /* 0x0001e2000c101106 */
[----:B--2---:R-:W-:Y:S02]  /*35d0*/  IADD3 R18, P1, PT, R7, UR10, RZ ;  /* 0x0000000a07127c10 */ /* 0x004fe4000ff3e0ff */
[----:B-1----:R-:W-:Y:S01]  /*35e0*/  IADD3 R12, P0, PT, R5, UR10, RZ ;  /* 0x0000000a050c7c10 */ /* 0x002fe2000ff1e0ff */
[C---:B------:R-:W-:Y:S01]  /*35f0*/  VIADD R5, R2.reuse, 0x22 ;  /* 0x0000002202057836 */ /* 0x040fe20000000000 */
[C---:B------:R-:W-:Y:S01]  /*3600*/  IADD3 R7, PT, PT, R2.reuse, 0x21, RZ ;  /* 0x0000002102077810 */ /* 0x040fe20007ffe0ff */
[----:B------:R1:W-:Y:S01]  /*3610*/  STG.E.U8 desc[UR6][R8.64], R4 ;  /* 0x0000000408007986 */ /* 0x0003e2000c101106 */
[----:B------:R-:W-:Y:S02]  /*3620*/  IMAD.X R19, RZ, RZ, UR11, P1 ;  /* 0x0000000bff137e24 */ /* 0x000fe400088e06ff */
[----:B------:R-:W-:Y:S01]  /*3630*/  IMAD.X R13, RZ, RZ, UR11, P0 ;  /* 0x0000000bff0d7e24 */ /* 0x000fe200080e06ff */
[----:B0-----:R-:W-:Y:S01]  /*3640*/  IADD3 R16, P0, PT, R5, UR10, RZ ;  /* 0x0000000a05107c10 */ /* 0x001fe2000ff1e0ff */
[C---:B------:R-:W-:Y:S01]  /*3650*/  VIADD R5, R2.reuse, 0x24 ;  /* 0x0000002402057836 */ /* 0x040fe20000000000 */
[----:B------:R0:W-:Y:S01]  /*3660*/  STG.E.U8 desc[UR6][R10.64], RZ ;  /* 0x000000ff0a007986 */ /* 0x0001e2000c101106 */
[----:B------:R-:W-:Y:S01]  /*3670*/  IADD3 R14, P1, PT, R7, UR10, RZ ;  /* 0x0000000a070e7c10 */ /* 0x000fe2000ff3e0ff */
[----:B------:R-:W-:-:S02]  /*3680*/  VIADD R7, R2, 0x23 ;  /* 0x0000002302077836 */ /* 0x000fc40000000000 */
[----:B------:R-:W-:Y:S01]  /*3690*/  IMAD.X R17, RZ, RZ, UR11, P0 ;  /* 0x0000000bff117e24 */ /* 0x000fe200080e06ff */
[----:B------:R2:W-:Y:S01]  /*36a0*/  STG.E.U8 desc[UR6][R18.64], RZ ;  /* 0x000000ff12007986 */ /* 0x0005e2000c101106 */
[----:B------:R-:W-:Y:S02]  /*36b0*/  IADD3.X R15, PT, PT, RZ, UR11, RZ, P1, !PT ;  /* 0x0000000bff0f7c10 */ /* 0x000fe40008ffe4ff */
[----:B-1----:R-:W-:Y:S01]  /*36c0*/  IADD3 R8, P1, PT, R7, UR10, RZ ;  /* 0x0000000a07087c10 */ /* 0x002fe2000ff3e0ff */
[----:B------:R1:W-:Y:S01]  /*36d0*/  STG.E.U8 desc[UR6][R12.64], R4 ;  /* 0x000000040c007986 */ /* 0x0003e2000c101106 */
[----:B0-----:R-:W-:Y:S01]  /*36e0*/  IADD3 R10, P0, PT, R5, UR10, RZ ;  /* 0x0000000a050a7c10 */ /* 0x001fe2000ff1e0ff */
        /* <DEDUP_REMOVED lines=8> */
[----:B-1----:R-:W-:Y:S01]  /*3770*/  IADD3 R12, P0, PT, R5, UR10, RZ ;  /* 0x0000000a050c7c10 */ /* 0x002fe2000ff1e0ff */
[C---:B------:R-:W-:Y:S01]  /*3780*/  VIADD R5, R2.reuse, 0x28 ;  /* 0x0000002802057836 */ /* 0x040fe20000000000 */
[----:B------:R1:W-:Y:S01]  /*3790*/  STG.E.U8 desc[UR6][R8.64], R4 ;  /* 0x0000000408007986 */ /* 0x0003e2000c101106 */
[----:B------:R-:W-:Y:S01]  /*37a0*/  IMAD.X R19, RZ, RZ, UR11, P1 ;  /* 0x0000000bff137e24 */ /* 0x000fe200088e06ff */
[----:B------:R-:W-:Y:S02]  /*37b0*/  IADD3.X R13, PT, PT, RZ, UR11, RZ, P0, !PT ;  /* 0x0000000bff0d7c10 */ /* 0x000fe400087fe4ff */
[----:B0-----:R-:W-:Y:S01]  /*37c0*/  IADD3 R16, P0, PT, R5, UR10, RZ ;  /* 0x0000000a05107c10 */ /* 0x001fe2000ff1e0ff */
[C---:B------:R-:W-:Y:S01]  /*37d0*/  VIADD R5, R2.reuse, 0x2a ;  /* 0x0000002a02057836 */ /* 0x040fe20000000000 */
[----:B------:R0:W-:Y:S01]  /*37e0*/  STG.E.U8 desc[UR6][R10.64], RZ ;  /* 0x000000ff0a007986 */ /* 0x0001e2000c101106 */
[----:B------:R-:W-:Y:S01]  /*37f0*/  IADD3 R14, P1, PT, R7, UR10, RZ ;  /* 0x0000000a070e7c10 */ /* 0x000fe2000ff3e0ff */
[----:B------:R-:W-:-:S02]  /*3800*/  VIADD R7, R2, 0x29 ;  /* 0x0000002902077836 */ /* 0x000fc40000000000 */
[----:B------:R-:W-:Y:S01]  /*3810*/  IMAD.X R17, RZ, RZ, UR11, P0 ;  /* 0x0000000bff117e24 */ /* 0x000fe200080e06ff */
[----:B------:R-:W-:Y:S01]  /*3820*/  STG.E.U8 desc[UR6][R18.64], RZ ;  /* 0x000000ff12007986 */ /* 0x000fe2000c101106 */
[----:B------:R-:W-:Y:S01]  /*3830*/  IMAD.X R15, RZ, RZ, UR11, P1 ;  /* 0x0000000bff0f7e24 */ /* 0x000fe200088e06ff */
[----:B-1----:R-:W-:Y:S01]  /*3840*/  IADD3 R8, P1, PT, R7, UR10, RZ ;  /* 0x0000000a07087c10 */ /* 0x002fe2000ff3e0ff */
[C---:B------:R-:W-:Y:S01]  /*3850*/  VIADD R7, R2.reuse, 0x2c ;  /* 0x0000002c02077836 */ /* 0x040fe20000000000 */
[----:B------:R1:W-:Y:S01]  /*3860*/  STG.E.U8 desc[UR6][R12.64], R4 ;  /* 0x000000040c007986 */ /* 0x0003e2000c101106 */
[----:B0-----:R-:W-:Y:S01]  /*3870*/  IADD3 R10, P0, PT, R5, UR10, RZ ;  /* 0x0000000a050a7c10 */ /* 0x001fe2000ff1e0ff */
[----:B------:R-:W-:Y:S01]  /*3880*/  VIADD R5, R2, 0x2b ;  /* 0x0000002b02057836 */ /* 0x000fe20000000000 */
[----:B------:R-:W-:Y:S01]  /*3890*/  IADD3.X R9, PT, PT, RZ, UR11, RZ, P1, !PT ;  /* 0x0000000bff097c10 */ /* 0x000fe20008ffe4ff */
[----:B------:R0:W-:Y:S02]  /*38a0*/  STG.E.U8 desc[UR6][R14.64], RZ ;  /* 0x000000ff0e007986 */ /* 0x0001e4000c101106 */
[----:B------:R-:W-:-:S02]  /*38b0*/  IMAD.X R11, RZ, RZ, UR11, P0 ;  /* 0x0000000bff0b7e24 */ /* 0x000fc400080e06ff */
[----:B------:R2:W-:Y:S01]  /*38c0*/  STG.E.U8 desc[UR6][R16.64], RZ ;  /* 0x000000ff10007986 */ /* 0x0005e2000c101106 */
[----:B-1----:R-:W-:Y:S01]  /*38d0*/  IADD3 R12, P0, PT, R5, UR10, RZ ;  /* 0x0000000a050c7c10 */ /* 0x002fe2000ff1e0ff */
[C---:B------:R-:W-:Y:S01]  /*38e0*/  VIADD R5, R2.reuse, 0x2d ;  /* 0x0000002d02057836 */ /* 0x040fe20000000000 */
[----:B0-----:R-:W-:Y:S01]  /*38f0*/  IADD3 R14, P1, PT, R7, UR10, RZ ;  /* 0x0000000a070e7c10 */ /* 0x001fe2000ff3e0ff */
[C---:B------:R-:W-:Y:S01]  /*3900*/  VIADD R7, R2.reuse, 0x2e ;  /* 0x0000002e02077836 */ /* 0x040fe20000000000 */
[----:B------:R-:W-:Y:S01]  /*3910*/  IADD3.X R13, PT, PT, RZ, UR11, RZ, P0, !PT ;  /* 0x0000000bff0d7c10 */ /* 0x000fe200087fe4ff */
[----:B------:R-:W-:Y:S01]  /*3920*/  VIADD R2, R2, 0x2f ;  /* 0x0000002f02027836 */ /* 0x000fe20000000000 */
[----:B--2---:R-:W-:Y:S01]  /*3930*/  IADD3 R16, P0, PT, R5, UR10, RZ ;  /* 0x0000000a05107c10 */ /* 0x004fe2000ff1e0ff */
[----:B------:R0:W-:Y:S01]  /*3940*/  STG.E.U8 desc[UR6][R8.64], R4 ;  /* 0x0000000408007986 */ /* 0x0001e2000c101106 */
[----:B------:R-:W-:Y:S02]  /*3950*/  IMAD.X R15, RZ, RZ, UR11, P1 ;  /* 0x0000000bff0f7e24 */ /* 0x000fe400088e06ff */
[----:B------:R-:W-:Y:S01]  /*3960*/  IADD3 R18, P2, PT, R2, UR10, RZ ;  /* 0x0000000a02127c10 */ /* 0x000fe2000ff5e0ff */
[----:B------:R-:W-:Y:S01]  /*3970*/  IMAD.X R17, RZ, RZ, UR11, P0 ;  /* 0x0000000bff117e24 */ /* 0x000fe200080e06ff */
[----:B------:R-:W-:Y:S01]  /*3980*/  ISETP.NE.AND P0, PT, R3, 0x10, PT ;  /* 0x000000100300780c */ /* 0x000fe20003f05270 */
[----:B------:R1:W-:Y:S02]  /*3990*/  STG.E.U8 desc[UR6][R10.64], RZ ;  /* 0x000000ff0a007986 */ /* 0x0003e4000c101106 */
[----:B------:R-:W-:-:S02]  /*39a0*/  IMAD.X R19, RZ, RZ, UR11, P2 ;  /* 0x0000000bff137e24 */ /* 0x000fc400090e06ff */
[----:B------:R1:W-:Y:S01]  /*39b0*/  STG.E.U8 desc[UR6][R12.64], RZ ;  /* 0x000000ff0c007986 */ /* 0x0003e2000c101106 */
[----:B0-----:R-:W-:-:S03]  /*39c0*/  IADD3 R8, P1, PT, R7, UR10, RZ ;  /* 0x0000000a07087c10 */ /* 0x001fc6000ff3e0ff */
[----:B------:R1:W-:Y:S01]  /*39d0*/  STG.E.U8 desc[UR6][R14.64], R4 ;  /* 0x000000040e007986 */ /* 0x0003e2000c101106 */
[----:B------:R-:W-:-:S03]  /*39e0*/  IADD3.X R9, PT, PT, RZ, UR11, RZ, P1, !PT ;  /* 0x0000000bff097c10 */ /* 0x000fc60008ffe4ff */
[----:B------:R1:W-:Y:S04]  /*39f0*/  STG.E.U8 desc[UR6][R16.64], RZ ;  /* 0x000000ff10007986 */ /* 0x0003e8000c101106 */
[----:B------:R1:W-:Y:S04]  /*3a00*/  STG.E.U8 desc[UR6][R8.64], RZ ;  /* 0x000000ff08007986 */ /* 0x0003e8000c101106 */
[----:B------:R1:W-:Y:S01]  /*3a10*/  STG.E.U8 desc[UR6][R18.64], R4 ;  /* 0x0000000412007986 */ /* 0x0003e2000c101106 */
[----:B------:R-:W-:Y:S05]  /*3a20*/  @!P0 EXIT ;  /* 0x000000000000894d */ /* 0x000fea0003800000 */
[----:B------:R-:W-:Y:S05]  /*3a30*/  BRA `(.L_x_36) ;  /* 0xfffffff000e87947 */ /* 0x000fea000383ffff */
.L_x_0:
[C---:B------:R-:W-:Y:S02]  /*3a40*/  ISETP.GE.AND P0, PT, R6.reuse, 0x1, PT ;  /* 0x000000010600780c */ /* 0x040fe40003f06270 */
[----:B------:R-:W-:Y:S02]  /*3a50*/  IADD3 R3, PT, PT, -R6, 0x10, RZ ;  /* 0x0000001006037810 */ /* 0x000fe40007ffe1ff */
[----:B------:R-:W-:Y:S02]  /*3a60*/  IADD3 R4, PT, PT, -R5, 0x10, RZ ;  /* 0x0000001005047810 */ /* 0x000fe40007ffe1ff */
[----:B------:R-:W-:Y:S02]  /*3a70*/  SEL R3, R3, 0x10, P0 ;  /* 0x0000001003037807 */ /* 0x000fe40000000000 */
[----:B------:R-:W-:Y:S02]  /*3a80*/  ISETP.GE.AND P0, PT, R5, 0x1, PT ;  /* 0x000000010500780c */ /* 0x000fe40003f06270 */
[----:B------:R-:W-:-:S02]  /*3a90*/  ISETP.GE.AND P1, PT, R3, 0x1, PT ;  /* 0x000000010300780c */ /* 0x000fc40003f26270 */
[----:B------:R-:W-:-:S11]  /*3aa0*/  SEL R4, R4, 0x10, P0 ;  /* 0x0000001004047807 */ /* 0x000fd60000000000 */
[----:B------:R-:W-:Y:S05]  /*3ab0*/  @!P1 EXIT ;  /* 0x000000000000994d */ /* 0x000fea0003800000 */
[----:B------:R-:W-:Y:S01]  /*3ac0*/  IMAD.MOV.U32 R8, RZ, RZ, 0x30 ;  /* 0x00000030ff087424 */ /* 0x000fe200078e00ff */
[C---:B------:R-:W-:Y:S01]  /*3ad0*/  LOP3.LUT R5, R4.reuse, 0x7ffffffc, RZ, 0xc0, !PT ;  /* 0x7ffffffc04057812 */ /* 0x040fe200078ec0ff */
[----:B------:R-:W-:Y:S01]  /*3ae0*/  IMAD.MOV.U32 R9, RZ, RZ, RZ ;  /* 0x000000ffff097224 */ /* 0x000fe200078e00ff */
[----:B------:R-:W-:Y:S01]  /*3af0*/  LOP3.LUT R6, R4, 0x3, RZ, 0xc0, !PT ;  /* 0x0000000304067812 */ /* 0x000fe200078ec0ff */
[----:B------:R-:W-:Y:S01]  /*3b00*/  IMAD R7, R7, R8, 0x5 ;  /* 0x0000000507077424 */ /* 0x000fe200078e0208 */
[----:B------:R-:W-:-:S07]  /*3b10*/  IADD3 R8, PT, PT, -R5, RZ, RZ ;  /* 0x000000ff05087210 */ /* 0x000fce0007ffe1ff */
.L_x_45:
[----:B0-----:R-:W0:Y:S01]  /*3b20*/  LDCU UR4, c[0x0][0x394] ;  /* 0x00007280ff0477ac */ /* 0x001e220008000800 */
[----:B------:R-:W-:Y:S01]  /*3b30*/  ISETP.GE.AND P0, PT, R4, 0x1, PT ;  /* 0x000000010400780c */ /* 0x000fe20003f06270 */
[----:B------:R-:W-:Y:S01]  /*3b40*/  IMAD.IADD R20, R0, 0x1, R9 ;  /* 0x0000000100147824 */ /* 0x000fe200078e0209 */
[----:B------:R-:W-:Y:S03]  /*3b50*/  BSSY.RECONVERGENT B0, `(.L_x_37) ;  /* 0x0000075000007945 */ /* 0x000fe60003800200 */
[----:B0-----:R-:W-:-:S08]  /*3b60*/  IMAD R20, R20, UR4, RZ ;  /* 0x0000000414147c24 */ /* 0x001fd0000f8e02ff */
[----:B-12---:R-:W-:Y:S05]  /*3b70*/  @!P0 BRA `(.L_x_38) ;  /* 0x0000000400c88947 */ /* 0x006fea0003800000 */
[----:B------:R-:W-:Y:S01]  /*3b80*/  ISETP.GE.U32.AND P0, PT, R4, 0x4, PT ;  /* 0x000000040400780c */ /* 0x000fe20003f06070 */
[----:B------:R-:W-:Y:S01]  /*3b90*/  BSSY.RECONVERGENT B1, `(.L_x_39) ;  /* 0x000003d000017945 */ /* 0x000fe20003800200 */
[----:B------:R-:W-:-:S11]  /*3ba0*/  IMAD.MOV.U32 R21, RZ, RZ, RZ ;  /* 0x000000ffff157224 */ /* 0x000fd600078e00ff */
[----:B------:R-:W-:Y:S05]  /*3bb0*/  @!P0 BRA `(.L_x_40) ;  /* 0x0000000000e88947 */ /* 0x000fea0003800000 */
[----:B------:R-:W-:Y:S01]  /*3bc0*/  BSSY.RECONVERGENT B2, `(.L_x_41) ;  /* 0x0000038000027945 */ /* 0x000fe20003800200 */
[----:B------:R-:W-:Y:S02]  /*3bd0*/  IMAD.IADD R21, R7, 0x1, R20 ;  /* 0x0000000107157824 */ /* 0x000fe400078e0214 */
[----:B------:R-:W-:-:S07]  /*3be0*/  IMAD.MOV.U32 R24, RZ, RZ, R8 ;  /* 0x000000ffff187224 */ /* 0x000fce00078e0008 */
.L_x_42:
[----:B0-----:R-:W0:Y:S01]  /*3bf0*/  LDCU.64 UR4, c[0x0][0x380] ;  /* 0x00007000ff0477ac */ /* 0x001e220008000a00 */
[C---:B------:R-:W-:Y:S01]  /*3c00*/  IADD3 R26, PT, PT, R21.reuse, -0x5, RZ ;  /* 0xfffffffb151a7810 */ /* 0x040fe20007ffe0ff */
[C---:B------:R-:W-:Y:S01]  /*3c10*/  VIADD R16, R21.reuse, 0xfffffffc ;  /* 0xfffffffc15107836 */ /* 0x040fe20000000000 */
[C---:B------:R-:W-:Y:S01]  /*3c20*/  IADD3 R12, PT, PT, R21.reuse, -0x2, RZ ;  /* 0xfffffffe150c7810 */ /* 0x040fe20007ffe0ff */
[C---:B------:R-:W-:Y:S02]  /*3c30*/  VIADD R10, R21.reuse, 0xfffffffd ;  /* 0xfffffffd150a7836 */ /* 0x040fe40000000000 */
[----:B------:R-:W-:Y:S02]  /*3c40*/  IMAD.MOV.U32 R25, RZ, RZ, 0xff ;  /* 0x000000ffff197424 */ /* 0x000fe400078e00ff */
[C---:B------:R-:W-:Y:S02]  /*3c50*/  VIADD R14, R21.reuse, 0xffffffff ;  /* 0xffffffff150e7836 */ /* 0x040fe40000000000 */
[----:B------:R-:W-:-:S02]  /*3c60*/  VIADD R22, R21, 0x1 ;  /* 0x0000000115167836 */ /* 0x000fc40000000000 */
[----:B------:R-:W-:Y:S01]  /*3c70*/  VIADD R24, R24, 0x4 ;  /* 0x0000000418187836 */ /* 0x000fe20000000000 */
[----:B0-----:R-:W-:Y:S02]  /*3c80*/  IADD3 R26, P0, PT, R26, UR4, RZ ;  /* 0x000000041a1a7c10 */ /* 0x001fe4000ff1e0ff */
[----:B------:R-:W-:Y:S02]  /*3c90*/  IADD3 R16, P1, PT, R16, UR4, RZ ;  /* 0x0000000410107c10 */ /* 0x000fe4000ff3e0ff */
[----:B------:R-:W-:Y:S01]  /*3ca0*/  IADD3 R22, P2, PT, R22, UR4, RZ ;  /* 0x0000000416167c10 */ /* 0x000fe2000ff5e0ff */
[----:B------:R-:W-:Y:S01]  /*3cb0*/  IMAD.X R27, RZ, RZ, UR5, P0 ;  /* 0x00000005ff1b7e24 */ /* 0x000fe200080e06ff */
[----:B------:R-:W-:Y:S01]  /*3cc0*/  IADD3 R10, P0, PT, R10, UR4, RZ ;  /* 0x000000040a0a7c10 */ /* 0x000fe2000ff1e0ff */
[----:B------:R-:W-:Y:S01]  /*3cd0*/  IMAD.X R17, RZ, RZ, UR5, P1 ;  /* 0x00000005ff117e24 */ /* 0x000fe200088e06ff */
[----:B------:R-:W-:Y:S01]  /*3ce0*/  IADD3 R12, P1, PT, R12, UR4, RZ ;  /* 0x000000040c0c7c10 */ /* 0x000fe2000ff3e0ff */
[----:B------:R-:W-:Y:S01]  /*3cf0*/  IMAD.X R23, RZ, RZ, UR5, P2 ;  /* 0x00000005ff177e24 */ /* 0x000fe200090e06ff */
[----:B------:R0:W-:Y:S01]  /*3d00*/  STG.E.U8 desc[UR6][R26.64], R25 ;  /* 0x000000191a007986 */ /* 0x0001e2000c101106 */
[----:B------:R-:W-:Y:S01]  /*3d10*/  IMAD.X R11, RZ, RZ, UR5, P0 ;  /* 0x00000005ff0b7e24 */ /* 0x000fe200080e06ff */
[----:B------:R-:W-:-:S02]  /*3d20*/  IADD3 R14, P0, PT, R14, UR4, RZ ;  /* 0x000000040e0e7c10 */ /* 0x000fc4000ff1e0ff */
[----:B------:R1:W-:Y:S01]  /*3d30*/  STG.E.U8 desc[UR6][R16.64], R25 ;  /* 0x0000001910007986 */ /* 0x0003e2000c101106 */
[----:B------:R-:W-:Y:S02]  /*3d40*/  IADD3.X R13, PT, PT, RZ, UR5, RZ, P1, !PT ;  /* 0x00000005ff0d7c10 */ /* 0x000fe40008ffe4ff */
[C---:B------:R-:W-:Y:S01]  /*3d50*/  IADD3 R18, P1, PT, R21.reuse, UR4, RZ ;  /* 0x0000000415127c10 */ /* 0x040fe2000ff3e0ff */
[----:B------:R2:W-:Y:S01]  /*3d60*/  STG.E.U8 desc[UR6][R10.64], R25 ;  /* 0x000000190a007986 */ /* 0x0005e2000c101106 */
[----:B------:R-:W-:Y:S02]  /*3d70*/  IMAD.X R15, RZ, RZ, UR5, P0 ;  /* 0x00000005ff0f7e24 */ /* 0x000fe400080e06ff */
[C---:B0-----:R-:W-:Y:S01]  /*3d80*/  VIADD R26, R21.reuse, 0x4 ;  /* 0x00000004151a7836 */ /* 0x041fe20000000000 */
[----:B------:R0:W-:Y:S01]  /*3d90*/  STG.E.U8 desc[UR6][R12.64], R25 ;  /* 0x000000190c007986 */ /* 0x0001e2000c101106 */
[----:B------:R-:W-:Y:S02]  /*3da0*/  IMAD.X R19, RZ, RZ, UR5, P1 ;  /* 0x00000005ff137e24 */ /* 0x000fe400088e06ff */
[C---:B-1----:R-:W-:Y:S01]  /*3db0*/  VIADD R16, R21.reuse, 0x2 ;  /* 0x0000000215107836 */ /* 0x042fe20000000000 */
[C---:B------:R-:W-:Y:S01]  /*3dc0*/  IADD3 R17, PT, PT, R21.reuse, 0x3, RZ ;  /* 0x0000000315117810 */ /* 0x040fe20007ffe0ff */
[----:B------:R1:W-:Y:S03]  /*3dd0*/  STG.E.U8 desc[UR6][R14.64], R25 ;  /* 0x000000190e007986 */ /* 0x0003e6000c101106 */
[----:B--2---:R-:W-:Y:S01]  /*3de0*/  IADD3 R10, P0, PT, R16, UR4, RZ ;  /* 0x00000004100a7c10 */ /* 0x004fe2000ff1e0ff */
[C---:B------:R-:W-:Y:S01]  /*3df0*/  VIADD R16, R21.reuse, 0x5 ;  /* 0x0000000515107836 */ /* 0x040fe20000000000 */
[----:B------:R2:W-:Y:S01]  /*3e00*/  STG.E.U8 desc[UR6][R18.64], R25 ;  /* 0x0000001912007986 */ /* 0x0005e2000c101106 */
[----:B0-----:R-:W-:Y:S01]  /*3e10*/  VIADD R13, R21, 0x6 ;  /* 0x00000006150d7836 */ /* 0x001fe20000000000 */
[----:B------:R-:W-:Y:S01]  /*3e20*/  IADD3 R12, P1, PT, R17, UR4, RZ ;  /* 0x00000004110c7c10 */ /* 0x000fe2000ff3e0ff */
[----:B------:R-:W-:Y:S01]  /*3e30*/  IMAD.X R11, RZ, RZ, UR5, P0 ;  /* 0x00000005ff0b7e24 */ /* 0x000fe200080e06ff */
[----:B------:R-:W-:Y:S01]  /*3e40*/  IADD3 R16, P2, PT, R16, UR4, RZ ;  /* 0x0000000410107c10 */ /* 0x000fe2000ff5e0ff */
[----:B------:R0:W-:Y:S01]  /*3e50*/  STG.E.U8 desc[UR6][R22.64], R25 ;  /* 0x0000001916007986 */ /* 0x0001e2000c101106 */
[----:B-1----:R-:W-:-:S02]  /*3e60*/  IADD3 R14, P0, PT, R26, UR4, RZ ;  /* 0x000000041a0e7c10 */ /* 0x002fc4000ff1e0ff */
[----:B------:R-:W-:Y:S01]  /*3e70*/  IADD3 R21, PT, PT, R21, 0xc, RZ ;  /* 0x0000000c15157810 */ /* 0x000fe20007ffe0ff */
[----:B------:R-:W-:Y:S01]  /*3e80*/  IMAD.X R17, RZ, RZ, UR5, P2 ;  /* 0x00000005ff117e24 */ /* 0x000fe200090e06ff */
[----:B------:R0:W-:Y:S01]  /*3e90*/  STG.E.U8 desc[UR6][R10.64], R25 ;  /* 0x000000190a007986 */ /* 0x0001e2000c101106 */
[----:B--2---:R-:W-:Y:S01]  /*3ea0*/  IADD3 R18, P3, PT, R13, UR4, RZ ;  /* 0x000000040d127c10 */ /* 0x004fe2000ff7e0ff */
[----:B------:R-:W-:Y:S01]  /*3eb0*/  IMAD.X R15, RZ, RZ, UR5, P0 ;  /* 0x00000005ff0f7e24 */ /* 0x000fe200080e06ff */
[----:B------:R-:W-:Y:S02]  /*3ec0*/  IADD3.X R13, PT, PT, RZ, UR5, RZ, P1, !PT ;  /* 0x00000005ff0d7c10 */ /* 0x000fe40008ffe4ff */
[----:B------:R-:W-:Y:S01]  /*3ed0*/  ISETP.NE.AND P0, PT, R24, RZ, PT ;  /* 0x000000ff1800720c */ /* 0x000fe20003f05270 */
[----:B------:R-:W-:Y:S02]  /*3ee0*/  IMAD.X R19, RZ, RZ, UR5, P3 ;  /* 0x00000005ff137e24 */ /* 0x000fe400098e06ff */
[----:B------:R0:W-:Y:S04]  /*3ef0*/  STG.E.U8 desc[UR6][R12.64], R25 ;  /* 0x000000190c007986 */ /* 0x0001e8000c101106 */
[----:B------:R0:W-:Y:S04]  /*3f00*/  STG.E.U8 desc[UR6][R14.64], R25 ;  /* 0x000000190e007986 */ /* 0x0001e8000c101106 */
[----:B------:R0:W-:Y:S04]  /*3f10*/  STG.E.U8 desc[UR6][R16.64], R25 ;  /* 0x0000001910007986 */ /* 0x0001e8000c101106 */
[----:B------:R0:W-:Y:S01]  /*3f20*/  STG.E.U8 desc[UR6][R18.64], R25 ;  /* 0x0000001912007986 */ /* 0x0001e2000c101106 */
[----:B------:R-:W-:Y:S05]  /*3f30*/  @P0 BRA `(.L_x_42) ;  /* 0xfffffffc002c0947 */ /* 0x000fea000383ffff */
[----:B------:R-:W-:Y:S05]  /*3f40*/  BSYNC.RECONVERGENT B2 ;  /* 0x0000000000027941 */ /* 0x000fea0003800200 */
.L_x_41:
[----:B------:R-:W-:-:S07]  /*3f50*/  IMAD.MOV.U32 R21, RZ, RZ, R5 ;  /* 0x000000ffff157224 */ /* 0x000fce00078e0005 */
.L_x_40:
[----:B------:R-:W-:Y:S05]  /*3f60*/  BSYNC.RECONVERGENT B1 ;  /* 0x0000000000017941 */ /* 0x000fea0003800200 */
.L_x_39:
[----:B------:R-:W-:-:S13]  /*3f70*/  ISETP.NE.AND P0, PT, R6, RZ, PT ;  /* 0x000000ff0600720c */ /* 0x000fda0003f05270 */
[----:B------:R-:W-:Y:S05]  /*3f80*/  @!P0 BRA `(.L_x_38) ;  /* 0x0000000000c48947 */ /* 0x000fea0003800000 */
[----:B------:R-:W-:Y:S01]  /*3f90*/  ISETP.NE.AND P1, PT, R6, 0x1, PT ;  /* 0x000000010600780c */ /* 0x000fe20003f25270 */
[----:B------:R-:W-:Y:S01]  /*3fa0*/  BSSY.RECONVERGENT B1, `(.L_x_43) ;  /* 0x000001f000017945 */ /* 0x000fe20003800200 */
[----:B------:R-:W-:-:S11]  /*3fb0*/  LOP3.LUT P0, RZ, R4, 0x1, RZ, 0xc0, !PT ;  /* 0x0000000104ff7812 */ /* 0x000fd6000780c0ff */
[----:B------:R-:W-:Y:S05]  /*3fc0*/  @!P1 BRA `(.L_x_44) ;  /* 0x0000000000709947 */ /* 0x000fea0003800000 */
[----:B------:R-:W1:Y:S01]  /*3fd0*/  LDCU.64 UR4, c[0x0][0x380] ;  /* 0x00007000ff0477ac */ /* 0x000e620008000a00 */
[----:B0-----:R-:W-:Y:S01]  /*3fe0*/  IMAD.IADD R11, R2, 0x1, R21 ;  /* 0x00000001020b7824 */ /* 0x001fe200078e0215 */
[----:B------:R-:W-:Y:S01]  /*3ff0*/  IADD3 R21, PT, PT, R21, 0x2, RZ ;  /* 0x0000000215157810 */ /* 0x000fe20007ffe0ff */
[----:B------:R-:W-:Y:S02]  /*4000*/  IMAD.MOV.U32 R24, RZ, RZ, 0xff ;  /* 0x000000ffff187424 */ /* 0x000fe400078e00ff */
[----:B------:R-:W-:-:S04]  /*4010*/  IMAD R11, R11, 0x3, R20 ;  /* 0x000000030b0b7824 */ /* 0x000fc800078e0214 */
[C---:B------:R-:W-:Y:S01]  /*4020*/  VIADD R10, R11.reuse, 0x2 ;  /* 0x000000020b0a7836 */ /* 0x040fe20000000000 */
[C---:B------:R-:W-:Y:S01]  /*4030*/  IADD3 R18, PT, PT, R11.reuse, 0x1, RZ ;  /* 0x000000010b127810 */ /* 0x040fe20007ffe0ff */
[C---:B------:R-:W-:Y:S02]  /*4040*/  VIADD R12, R11.reuse, 0x3 ;  /* 0x000000030b0c7836 */ /* 0x040fe40000000000 */
[C---:B------:R-:W-:Y:S01]  /*4050*/  VIADD R14, R11.reuse, 0x4 ;  /* 0x000000040b0e7836 */ /* 0x040fe20000000000 */
[C---:B-1----:R-:W-:Y:S01]  /*4060*/  IADD3 R22, P1, PT, R11.reuse, UR4, RZ ;  /* 0x000000040b167c10 */ /* 0x042fe2000ff3e0ff */
[----:B------:R-:W-:Y:S01]  /*4070*/  VIADD R11, R11, 0x5 ;  /* 0x000000050b0b7836 */ /* 0x000fe20000000000 */
[----:B------:R-:W-:Y:S02]  /*4080*/  IADD3 R18, P2, PT, R18, UR4, RZ ;  /* 0x0000000412127c10 */ /* 0x000fe4000ff5e0ff */
[----:B------:R-:W-:Y:S01]  /*4090*/  IADD3 R14, P3, PT, R14, UR4, RZ ;  /* 0x000000040e0e7c10 */ /* 0x000fe2000ff7e0ff */
[----:B------:R-:W-:Y:S01]  /*40a0*/  IMAD.X R23, RZ, RZ, UR5, P1 ;  /* 0x00000005ff177e24 */ /* 0x000fe200088e06ff */
[----:B------:R-:W-:-:S02]  /*40b0*/  IADD3 R10, P1, PT, R10, UR4, RZ ;  /* 0x000000040a0a7c10 */ /* 0x000fc4000ff3e0ff */
[----:B------:R-:W-:Y:S01]  /*40c0*/  IADD3.X R19, PT, PT, RZ, UR5, RZ, P2, !PT ;  /* 0x00000005ff137c10 */ /* 0x000fe200097fe4ff */
[----:B------:R-:W-:Y:S01]  /*40d0*/  IMAD.X R15, RZ, RZ, UR5, P3 ;  /* 0x00000005ff0f7e24 */ /* 0x000fe200098e06ff */
[----:B------:R-:W-:Y:S01]  /*40e0*/  IADD3 R12, P2, PT, R12, UR4, RZ ;  /* 0x000000040c0c7c10 */ /* 0x000fe2000ff5e0ff */
[----:B------:R1:W-:Y:S01]  /*40f0*/  STG.E.U8 desc[UR6][R22.64], R24 ;  /* 0x0000001816007986 */ /* 0x0003e2000c101106 */
[----:B------:R-:W-:Y:S01]  /*4100*/  IADD3 R16, P4, PT, R11, UR4, RZ ;  /* 0x000000040b107c10 */ /* 0x000fe2000ff9e0ff */
[----:B------:R-:W-:Y:S02]  /*4110*/  IMAD.X R11, RZ, RZ, UR5, P1 ;  /* 0x00000005ff0b7e24 */ /* 0x000fe400088e06ff */
[----:B------:R-:W-:Y:S01]  /*4120*/  IMAD.X R13, RZ, RZ, UR5, P2 ;  /* 0x00000005ff0d7e24 */ /* 0x000fe200090e06ff */
[----:B------:R1:W-:Y:S01]  /*4130*/  STG.E.U8 desc[UR6][R18.64], R24 ;  /* 0x0000001812007986 */ /* 0x0003e2000c101106 */
[----:B------:R-:W-:-:S03]  /*4140*/  IMAD.X R17, RZ, RZ, UR5, P4 ;  /* 0x00000005ff117e24 */ /* 0x000fc6000a0e06ff */
[----:B------:R1:W-:Y:S04]  /*4150*/  STG.E.U8 desc[UR6][R10.64], R24 ;  /* 0x000000180a007986 */ /* 0x0003e8000c101106 */
[----:B------:R1:W-:Y:S04]  /*4160*/  STG.E.U8 desc[UR6][R12.64], R24 ;  /* 0x000000180c007986 */ /* 0x0003e8000c101106 */
[----:B------:R1:W-:Y:S04]  /*4170*/  STG.E.U8 desc[UR6][R14.64], R24 ;  /* 0x000000180e007986 */ /* 0x0003e8000c101106 */
[----:B------:R1:W-:Y:S02]  /*4180*/  STG.E.U8 desc[UR6][R16.64], R24 ;  /* 0x0000001810007986 */ /* 0x0003e4000c101106 */
.L_x_44:
[----:B------:R-:W-:Y:S05]  /*4190*/  BSYNC.RECONVERGENT B1 ;  /* 0x0000000000017941 */ /* 0x000fea0003800200 */
.L_x_43:
[----:B------:R-:W-:Y:S05]  /*41a0*/  @!P0 BRA `(.L_x_38) ;  /* 0x00000000003c8947 */ /* 0x000fea0003800000 */
[----:B------:R-:W2:Y:S01]  /*41b0*/  LDCU.64 UR4, c[0x0][0x380] ;  /* 0x00007000ff0477ac */ /* 0x000ea20008000a00 */
[----:B01----:R-:W-:Y:S02]  /*41c0*/  IMAD.IADD R11, R2, 0x1, R21 ;  /* 0x00000001020b7824 */ /* 0x003fe400078e0215 */
[----:B------:R-:W-:Y:S02]  /*41d0*/  IMAD.MOV.U32 R16, RZ, RZ, 0xff ;  /* 0x000000ffff107424 */ /* 0x000fe400078e00ff */
[----:B------:R-:W-:-:S04]  /*41e0*/  IMAD R11, R11, 0x3, R20 ;  /* 0x000000030b0b7824 */ /* 0x000fc800078e0214 */
[C---:B------:R-:W-:Y:S02]  /*41f0*/  VIADD R12, R11.reuse, 0x1 ;  /* 0x000000010b0c7836 */ /* 0x040fe40000000000 */
[C---:B------:R-:W-:Y:S01]  /*4200*/  VIADD R14, R11.reuse, 0x2 ;  /* 0x000000020b0e7836 */ /* 0x040fe20000000000 */
[----:B--2---:R-:W-:Y:S02]  /*4210*/  IADD3 R10, P0, PT, R11, UR4, RZ ;  /* 0x000000040b0a7c10 */ /* 0x004fe4000ff1e0ff */
[----:B------:R-:W-:Y:S02]  /*4220*/  IADD3 R12, P1, PT, R12, UR4, RZ ;  /* 0x000000040c0c7c10 */ /* 0x000fe4000ff3e0ff */
[----:B------:R-:W-:Y:S02]  /*4230*/  IADD3 R14, P2, PT, R14, UR4, RZ ;  /* 0x000000040e0e7c10 */ /* 0x000fe4000ff5e0ff */
[----:B------:R-:W-:Y:S01]  /*4240*/  IADD3.X R11, PT, PT, RZ, UR5, RZ, P0, !PT ;  /* 0x00000005ff0b7c10 */ /* 0x000fe200087fe4ff */
[----:B------:R-:W-:-:S02]  /*4250*/  IMAD.X R13, RZ, RZ, UR5, P1 ;  /* 0x00000005ff0d7e24 */ /* 0x000fc400088e06ff */
[----:B------:R-:W-:Y:S02]  /*4260*/  IMAD.X R15, RZ, RZ, UR5, P2 ;  /* 0x00000005ff0f7e24 */ /* 0x000fe400090e06ff */
[----:B------:R2:W-:Y:S04]  /*4270*/  STG.E.U8 desc[UR6][R10.64], R16 ;  /* 0x000000100a007986 */ /* 0x0005e8000c101106 */
[----:B------:R2:W-:Y:S04]  /*4280*/  STG.E.U8 desc[UR6][R12.64], R16 ;  /* 0x000000100c007986 */ /* 0x0005e8000c101106 */
[----:B------:R2:W-:Y:S02]  /*4290*/  STG.E.U8 desc[UR6][R14.64], R16 ;  /* 0x000000100e007986 */ /* 0x0005e4000c101106 */
.L_x_38:
[----:B------:R-:W-:Y:S05]  /*42a0*/  BSYNC.RECONVERGENT B0 ;  /* 0x0000000000007941 */ /* 0x000fea0003800200 */
.L_x_37:
[----:B------:R-:W-:-:S05]  /*42b0*/  VIADD R9, R9, 0x1 ;  /* 0x0000000109097836 */ /* 0x000fca0000000000 */
[----:B------:R-:W-:-:S13]  /*42c0*/  ISETP.NE.AND P0, PT, R9, R3, PT ;  /* 0x000000030900720c */ /* 0x000fda0003f05270 */
[----:B------:R-:W-:Y:S05]  /*42d0*/  @!P0 EXIT ;  /* 0x000000000000894d */ /* 0x000fea0003800000 */
[----:B------:R-:W-:Y:S05]  /*42e0*/  BRA `(.L_x_45) ;  /* 0xfffffff8000c7947 */ /* 0x000fea000383ffff */
.L_x_46:
[----:B------:R-:W-:-:S00]  /*42f0*/  BRA `(.L_x_46) ;  /* 0xfffffffc00fc7947 */ /* 0x000fc0000383ffff */
[----:B------:R-:W-:-:S00]  /*4300*/  NOP ;  /* 0x0000000000007918 */ /* 0x000fc00000000000 */
[----:B------:R-:W-:-:S00]  /*4310*/  NOP ;  /* 0x0000000000007918 */ /* 0x000fc00000000000 */
[----:B------:R-:W-:-:S00]  /*4320*/  NOP ;  /* 0x0000000000007918 */ /* 0x000fc00000000000 */
[----:B------:R-:W-:-:S00]  /*4330*/  NOP ;  /* 0x0000000000007918 */ /* 0x000fc00000000000 */
[----:B------:R-:W-:-:S00]  /*4340*/  NOP ;  /* 0x0000000000007918 */ /* 0x000fc00000000000 */
[----:B------:R-:W-:-:S00]  /*4350*/  NOP ;  /* 0x0000000000007918 */ /* 0x000fc00000000000 */
[----:B------:R-:W-:-:S00]  /*4360*/  NOP ;  /* 0x0000000000007918 */ /* 0x000fc00000000000 */
[----:B------:R-:W-:-:S00]  /*4370*/  NOP ;  /* 0x0000000000007918 */ /* 0x000fc00000000000 */
.L_x_50:


//--------------------- .text._Z10Operation1PhS_S_jjjjjjj --------------------------
	.section	.text._Z10Operation1PhS_S_jjjjjjj,"ax",@progbits
	.align	128
        .global         _Z10Operation1PhS_S_jjjjjjj
        .type           _Z10Operation1PhS_S_jjjjjjj,@function
        .size           _Z10Operation1PhS_S_jjjjjjj,(.L_x_51 - _Z10Operation1PhS_S_jjjjjjj)
        .other          _Z10Operation1PhS_S_jjjjjjj,@"STO_CUDA_ENTRY STV_DEFAULT"
_Z10Operation1PhS_S_jjjjjjj:
.text._Z10Operation1PhS_S_jjjjjjj:
[----:B------:R-:W-:Y:S01]  /*0000*/  LDC R1, c[0x0][0x37c] ;  /* 0x0000df00ff017b82 */ /* 0x000fe20000000800 */
[----:B------:R-:W0:Y:S01]  /*0010*/  S2R R2, SR_CTAID.X ;  /* 0x0000000000027919 */ /* 0x000e220000002500 */
[----:B------:R-:W0:Y:S01]  /*0020*/  LDCU UR4, c[0x0][0x360] ;  /* 0x00006c00ff0477ac */ /* 0x000e220008000800 */
[----:B------:R-:W0:Y:S01]  /*0030*/  S2R R3, SR_TID.X ;  /* 0x0000000000037919 */ /* 0x000e220000002100 */
[----:B------:R-:W1:Y:S01]  /*0040*/  LDCU UR5, c[0x0][0x398] ;  /* 0x00007300ff0577ac */ /* 0x000e620008000800 */
[----:B0-----:R-:W-:-:S05]  /*0050*/  IMAD R2, R2, UR4, R3 ;  /* 0x0000000402027c24 */ /* 0x001fca000f8e0203 */
[----:B-1----:R-:W-:-:S13]  /*0060*/  ISETP.GE.U32.AND P0, PT, R2, UR5, PT ;  /* 0x0000000502007c0c */ /* 0x002fda000bf06070 */
[----:B------:R-:W-:Y:S05]  /*0070*/  @P0 EXIT ;  /* 0x000000000000094d */ /* 0x000fea0003800000 */
[----:B------:R-:W0:Y:S01]  /*0080*/  S2UR UR6, SR_CTAID.Y ;  /* 0x00000000000679c3 */ /* 0x000e220000002600 */
[----:B------:R-:W1:Y:S01]  /*0090*/  LDCU.128 UR12, c[0x0][0x3a0] ;  /* 0x00007400ff0c77ac */ /* 0x000e620008000c00 */
[----:B------:R-:W2:Y:S06]  /*00a0*/  LDCU.64 UR8, c[0x0][0x358] ;  /* 0x00006b00ff0877ac */ /* 0x000eac0008000a00 */
[----:B------:R-:W3:Y:S01]  /*00b0*/  LDC R3, c[0x0][0x39c] ;  /* 0x0000e700ff037b82 */ /* 0x000ee20000000800 */
[----:B-1----:R-:W-:Y:S02]  /*00c0*/  UIADD3 UR5, UPT, UPT, UR15, UR13, URZ ;  /* 0x0000000d0f057290 */ /* 0x002fe4000fffe0ff */
[----:B------:R-:W-:-:S02]  /*00d0*/  UIADD3 UR4, UPT, UPT, UR14, UR12, URZ ;  /* 0x0000000c0e047290 */ /* 0x000fc4000fffe0ff */
[----:B0-----:R-:W-:-:S04]  /*00e0*/  UISETP.GE.U32.AND UP0, UPT, UR6, UR5, UPT ;  /* 0x000000050600728c */ /* 0x001fc8000bf06070 */
[----:B------:R-:W-:Y:S01]  /*00f0*/  ISETP.GE.U32.AND P0, PT, R2, UR4, PT ;  /* 0x0000000402007c0c */ /* 0x000fe2000bf06070 */
[----:B------:R-:W-:-:S03]  /*0100*/  UISETP.LE.U32.OR UP0, UPT, UR6, UR13, UP0 ;  /* 0x0000000d0600728c */ /* 0x000fc60008703470 */
[----:B------:R-:W-:Y:S01]  /*0110*/  ISETP.LE.U32.OR P0, PT, R2, UR12, P0 ;  /* 0x0000000c02007c0c */ /* 0x000fe20008703470 */
[----:B---3--:R-:W-:-:S03]  /*0120*/  IMAD R3, R3, UR6, RZ ;  /* 0x0000000603037c24 */ /* 0x008fc6000f8e02ff */
[----:B------:R-:W-:Y:S01]  /*0130*/  PLOP3.LUT P0, PT, P0, PT, UP0, 0xea, 0xae ;  /* 0x0000000000ae781c */ /* 0x000fe2000070fd0a */
[----:B------:R-:W-:-:S12]  /*0140*/  IMAD R0, R2, 0x3, R3 ;  /* 0x0000000302007824 */ /* 0x000fd800078e0203 */
[----:B--2---:R-:W-:Y:S05]  /*0150*/  @P0 BRA `(.L_x_47) ;  /* 0x0000000000e80947 */ /* 0x004fea0003800000 */
[----:B------:R-:W0:Y:S01]  /*0160*/  LDC R4, c[0x0][0x3b0] ;  /* 0x0000ec00ff047b82 */ /* 0x000e220000000800 */
[----:B------:R-:W1:Y:S01]  /*0170*/  LDCU.64 UR10, c[0x0][0x390] ;  /* 0x00007200ff0a77ac */ /* 0x000e620008000a00 */
[----:B------:R-:W-:Y:S01]  /*0180*/  VIADD R3, R2, -UR12 ;  /* 0x8000000c02037c36 */ /* 0x000fe20008000000 */
[----:B------:R-:W-:-:S06]  /*0190*/  UIADD3 UR4, UPT, UPT, UR6, -UR13, URZ ;  /* 0x8000000d06047290 */ /* 0x000fcc000fffe0ff */
[----:B0-----:R-:W-:-:S04]  /*01a0*/  IMAD R2, R4, UR4, RZ ;  /* 0x0000000404027c24 */ /* 0x001fc8000f8e02ff */
[----:B------:R-:W-:-:S04]  /*01b0*/  IMAD R2, R3, 0x3, R2 ;  /* 0x0000000303027824 */ /* 0x000fc800078e0202 */
[C---:B------:R-:W-:Y:S01]  /*01c0*/  VIADD R3, R2.reuse, 0x1 ;  /* 0x0000000102037836 */ /* 0x040fe20000000000 */
[C---:B-1----:R-:W-:Y:S01]  /*01d0*/  IADD3 R6, P0, PT, R2.reuse, UR10, RZ ;  /* 0x0000000a02067c10 */ /* 0x042fe2000ff1e0ff */
[----:B------:R-:W-:-:S03]  /*01e0*/  VIADD R4, R2, 0x2 ;  /* 0x0000000202047836 */ /* 0x000fc60000000000 */
[----:B------:R-:W-:Y:S01]  /*01f0*/  IADD3 R2, P1, PT, R3, UR10, RZ ;  /* 0x0000000a03027c10 */ /* 0x000fe2000ff3e0ff */
[----:B------:R-:W-:Y:S01]  /*0200*/  IMAD.X R7, RZ, RZ, UR11, P0 ;  /* 0x0000000bff077e24 */ /* 0x000fe200080e06ff */
[----:B------:R-:W-:-:S03]  /*0210*/  IADD3 R4, P2, PT, R4, UR10, RZ ;  /* 0x0000000a04047c10 */ /* 0x000fc6000ff5e0ff */
[----:B------:R-:W-:Y:S01]  /*0220*/  IMAD.X R3, RZ, RZ, UR11, P1 ;  /* 0x0000000bff037e24 */ /* 0x000fe200088e06ff */
[----:B------:R-:W-:Y:S01]  /*0230*/  IADD3.X R5, PT, PT, RZ, UR11, RZ, P2, !PT ;  /* 0x0000000bff057c10 */ /* 0x000fe200097fe4ff */
[----:B------:R-:W2:Y:S04]  /*0240*/  LDG.E.U8 R12, desc[UR8][R6.64] ;  /* 0x00000008060c7981 */ /* 0x000ea8000c1e1100 */
[----:B------:R-:W2:Y:S04]  /*0250*/  LDG.E.U8 R8, desc[UR8][R2.64] ;  /* 0x0000000802087981 */ /* 0x000ea8000c1e1100 */
[----:B------:R-:W2:Y:S02]  /*0260*/  LDG.E.U8 R10, desc[UR8][R4.64] ;  /* 0x00000008040a7981 */ /* 0x000ea4000c1e1100 */
[----:B--2---:R-:W-:-:S04]  /*0270*/  VIMNMX3.U16x2 R8, R12, R8, R10, PT ;  /* 0x000000080c08720f */ /* 0x004fc8000380020a */
[----:B------:R-:W-:-:S04]  /*0280*/  LOP3.LUT R8, R8, 0xffff, RZ, 0xc0, !PT ;  /* 0x0000ffff08087812 */ /* 0x000fc800078ec0ff */
[----:B------:R-:W-:-:S13]  /*0290*/  ISETP.GE.U32.AND P0, PT, R8, 0xc9, PT ;  /* 0x000000c90800780c */ /* 0x000fda0003f06070 */
[----:B------:R-:W-:Y:S05]  /*02a0*/  @!P0 BRA `(.L_x_48) ;  /* 0x0000000000588947 */ /* 0x000fea0003800000 */
[----:B------:R-:W0:Y:S02]  /*02b0*/  LDCU.128 UR16, c[0x0][0x380] ;  /* 0x00007000ff1077ac */ /* 0x000e240008000c00 */
[----:B0-----:R-:W-:-:S05]  /*02c0*/  IADD3 R2, P0, PT, R0, UR18, RZ ;  /* 0x0000001200027c10 */ /* 0x001fca000ff1e0ff */
[----:B------:R-:W-:-:S05]  /*02d0*/  IMAD.X R3, RZ, RZ, UR19, P0 ;  /* 0x00000013ff037e24 */ /* 0x000fca00080e06ff */
[----:B------:R-:W2:Y:S01]  /*02e0*/  LDG.E.U8 R13, desc[UR8][R2.64] ;  /* 0x00000008020d7981 */ /* 0x000ea2000c1e1100 */
[C---:B------:R-:W-:Y:S01]  /*02f0*/  VIADD R8, R0.reuse, 0x1 ;  /* 0x0000000100087836 */ /* 0x040fe20000000000 */
[----:B------:R-:W-:-:S04]  /*0300*/  IADD3 R4, P0, PT, R0, UR16, RZ ;  /* 0x0000001000047c10 */ /* 0x000fc8000ff1e0ff */
[----:B------:R-:W-:Y:S01]  /*0310*/  IADD3 R6, P1, PT, R8, UR18, RZ ;  /* 0x0000001208067c10 */ /* 0x000fe2000ff3e0ff */
[----:B------:R-:W-:-:S04]  /*0320*/  IMAD.X R5, RZ, RZ, UR17, P0 ;  /* 0x00000011ff057e24 */ /* 0x000fc800080e06ff */
[----:B------:R-:W-:Y:S01]  /*0330*/  IMAD.X R7, RZ, RZ, UR19, P1 ;  /* 0x00000013ff077e24 */ /* 0x000fe200088e06ff */
[----:B------:R-:W-:Y:S01]  /*0340*/  IADD3 R0, PT, PT, R0, 0x2, RZ ;  /* 0x0000000200007810 */ /* 0x000fe20007ffe0ff */
[----:B--2---:R-:W-:Y:S04]  /*0350*/  STG.E.U8 desc[UR8][R4.64], R13 ;  /* 0x0000000d04007986 */ /* 0x004fe8000c101108 */
[----:B------:R-:W2:Y:S01]  /*0360*/  LDG.E.U8 R7, desc[UR8][R6.64] ;  /* 0x0000000806077981 */ /* 0x000ea2000c1e1100 */
[----:B------:R-:W-:Y:S02]  /*0370*/  IADD3 R8, P0, PT, R8, UR16, RZ ;  /* 0x0000001008087c10 */ /* 0x000fe4000ff1e0ff */
[----:B------:R-:W-:-:S03]  /*0380*/  IADD3 R10, P1, PT, R0, UR18, RZ ;  /* 0x00000012000a7c10 */ /* 0x000fc6000ff3e0ff */
[----:B------:R-:W-:Y:S02]  /*0390*/  IMAD.X R9, RZ, RZ, UR17, P0 ;  /* 0x00000011ff097e24 */ /* 0x000fe400080e06ff */
[----:B------:R-:W-:Y:S01]  /*03a0*/  IMAD.X R11, RZ, RZ, UR19, P1 ;  /* 0x00000013ff0b7e24 */ /* 0x000fe200088e06ff */
[----:B------:R-:W-:Y:S02]  /*03b0*/  IADD3 R2, P0, PT, R0, UR16, RZ ;  /* 0x0000001000027c10 */ /* 0x000fe4000ff1e0ff */
[----:B--2---:R-:W-:Y:S04]  /*03c0*/  STG.E.U8 desc[UR8][R8.64], R7 ;  /* 0x0000000708007986 */ /* 0x004fe8000c101108 */
[----:B------:R-:W2:Y:S01]  /*03d0*/  LDG.E.U8 R11, desc[UR8][R10.64] ;  /* 0x000000080a0b7981 */ /* 0x000ea2000c1e1100 */
[----:B------:R-:W-:-:S05]  /*03e0*/  IMAD.X R3, RZ, RZ, UR17, P0 ;  /* 0x00000011ff037e24 */ /* 0x000fca00080e06ff */
[----:B--2---:R-:W-:Y:S01]  /*03f0*/  STG.E.U8 desc[UR8][R2.64], R11 ;  /* 0x0000000b02007986 */ /* 0x004fe2000c101108 */
[----:B------:R-:W-:Y:S05]  /*0400*/  EXIT ;  /* 0x000000000000794d */ /* 0x000fea0003800000 */
.L_x_48:
[----:B------:R-:W0:Y:S02]  /*0410*/  LDCU.64 UR4, c[0x0][0x380] ;  /* 0x00007000ff0477ac */ /* 0x000e240008000a00 */
[----:B0-----:R-:W-:-:S05]  /*0420*/  IADD3 R6, P0, PT, R0, UR4, RZ ;  /* 0x0000000400067c10 */ /* 0x001fca000ff1e0ff */
[----:B------:R-:W-:-:S05]  /*0430*/  IMAD.X R7, RZ, RZ, UR5, P0 ;  /* 0x00000005ff077e24 */ /* 0x000fca00080e06ff */
[----:B------:R-:W-:Y:S04]  /*0440*/  STG.E.U8 desc[UR8][R6.64], R12 ;  /* 0x0000000c06007986 */ /* 0x000fe8000c101108 */
[----:B------:R-:W2:Y:S01]  /*0450*/  LDG.E.U8 R3, desc[UR8][R2.64] ;  /* 0x0000000802037981 */ /* 0x000ea2000c1e1100 */
[----:B------:R-:W-:-:S04]  /*0460*/  IADD3 R8, PT, PT, R0, 0x1, RZ ;  /* 0x0000000100087810 */ /* 0x000fc80007ffe0ff */
[----:B------:R-:W-:-:S05]  /*0470*/  IADD3 R8, P0, PT, R8, UR4, RZ ;  /* 0x0000000408087c10 */ /* 0x000fca000ff1e0ff */
[----:B------:R-:W-:Y:S02]  /*0480*/  IMAD.X R9, RZ, RZ, UR5, P0 ;  /* 0x00000005ff097e24 */ /* 0x000fe400080e06ff */
[----:B------:R-:W-:-:S03]  /*0490*/  VIADD R0, R0, 0x2 ;  /* 0x0000000200007836 */ /* 0x000fc60000000000 */
[----:B--2---:R-:W-:Y:S04]  /*04a0*/  STG.E.U8 desc[UR8][R8.64], R3 ;  /* 0x0000000308007986 */ /* 0x004fe8000c101108 */
[----:B------:R-:W2:Y:S01]  /*04b0*/  LDG.E.U8 R5, desc[UR8][R4.64] ;  /* 0x0000000804057981 */ /* 0x000ea2000c1e1100 */
[----:B------:R-:W-:-:S05]  /*04c0*/  IADD3 R10, P0, PT, R0, UR4, RZ ;  /* 0x00000004000a7c10 */ /* 0x000fca000ff1e0ff */
[----:B------:R-:W-:-:S05]  /*04d0*/  IMAD.X R11, RZ, RZ, UR5, P0 ;  /* 0x00000005ff0b7e24 */ /* 0x000fca00080e06ff */
[----:B--2---:R-:W-:Y:S01]  /*04e0*/  STG.E.U8 desc[UR8][R10.64], R5 ;  /* 0x000000050a007986 */ /* 0x004fe2000c101108 */
[----:B------:R-:W-:Y:S05]  /*04f0*/  EXIT ;  /* 0x000000000000794d */ /* 0x000fea0003800000 */
.L_x_47:
[----:B------:R-:W0:Y:S02]  /*0500*/  LDCU.128 UR16, c[0x0][0x380] ;  /* 0x00007000ff1077ac */ /* 0x000e240008000c00 */
[----:B0-----:R-:W-:-:S05]  /*0510*/  IADD3 R2, P0, PT, R0, UR18, RZ ;  /* 0x0000001200027c10 */ /* 0x001fca000ff1e0ff */
[----:B------:R-:W-:-:S05]  /*0520*/  IMAD.X R3, RZ, RZ, UR19, P0 ;  /* 0x00000013ff037e24 */ /* 0x000fca00080e06ff */
[----:B------:R-:W2:Y:S01]  /*0530*/  LDG.E.U8 R13, desc[UR8][R2.64] ;  /* 0x00000008020d7981 */ /* 0x000ea2000c1e1100 */
[C---:B------:R-:W-:Y:S02]  /*0540*/  IADD3 R8, PT, PT, R0.reuse, 0x1, RZ ;  /* 0x0000000100087810 */ /* 0x040fe40007ffe0ff */
[----:B------:R-:W-:Y:S02]  /*0550*/  IADD3 R4, P0, PT, R0, UR16, RZ ;  /* 0x0000001000047c10 */ /* 0x000fe4000ff1e0ff */
[----:B------:R-:W-:-:S03]  /*0560*/  IADD3 R6, P1, PT, R8, UR18, RZ ;  /* 0x0000001208067c10 */ /* 0x000fc6000ff3e0ff */
[----:B------:R-:W-:Y:S02]  /*0570*/  IMAD.X R5, RZ, RZ, UR17, P0 ;  /* 0x00000011ff057e24 */ /* 0x000fe400080e06ff */
[----:B------:R-:W-:Y:S02]  /*0580*/  IMAD.X R7, RZ, RZ, UR19, P1 ;  /* 0x00000013ff077e24 */ /* 0x000fe400088e06ff */
[----:B------:R-:W-:Y:S01]  /*0590*/  VIADD R0, R0, 0x2 ;  /* 0x0000000200007836 */ /* 0x000fe20000000000 */
[----:B--2---:R-:W-:Y:S04]  /*05a0*/  STG.E.U8 desc[UR8][R4.64], R13 ;  /* 0x0000000d04007986 */ /* 0x004fe8000c101108 */
[----:B------:R-:W2:Y:S01]  /*05b0*/  LDG.E.U8 R7, desc[UR8][R6.64] ;  /* 0x0000000806077981 */ /* 0x000ea2000c1e1100 */
[----:B------:R-:W-:-:S02]  /*05c0*/  IADD3 R10, P1, PT, R0, UR18, RZ ;  /* 0x00000012000a7c10 */ /* 0x000fc4000ff3e0ff */
[----:B------:R-:W-:-:S03]  /*05d0*/  IADD3 R8, P0, PT, R8, UR16, RZ ;  /* 0x0000001008087c10 */ /* 0x000fc6000ff1e0ff */
[----:B------:R-:W-:Y:S01]  /*05e0*/  IMAD.X R11, RZ, RZ, UR19, P1 ;  /* 0x00000013ff0b7e24 */ /* 0x000fe200088e06ff */
[----:B------:R-:W-:Y:S02]  /*05f0*/  IADD3.X R9, PT, PT, RZ, UR17, RZ, P0, !PT ;  /* 0x00000011ff097c10 */ /* 0x000fe400087fe4ff */
[----:B------:R-:W-:-:S03]  /*0600*/  IADD3 R2, P0, PT, R0, UR16, RZ ;  /* 0x0000001000027c10 */ /* 0x000fc6000ff1e0ff */
[----:B--2---:R-:W-:Y:S04]  /*0610*/  STG.E.U8 desc[UR8][R8.64], R7 ;  /* 0x0000000708007986 */ /* 0x004fe8000c101108 */
[----:B------:R-:W2:Y:S01]  /*0620*/  LDG.E.U8 R11, desc[UR8][R10.64] ;  /* 0x000000080a0b7981 */ /* 0x000ea2000c1e1100 */
[----:B------:R-:W-:-:S05]  /*0630*/  IMAD.X R3, RZ, RZ, UR17, P0 ;  /* 0x00000011ff037e24 */ /* 0x000fca00080e06ff */
[----:B--2---:R-:W-:Y:S01]  /*0640*/  STG.E.U8 desc[UR8][R2.64], R11 ;  /* 0x0000000b02007986 */ /* 0x004fe2000c101108 */
[----:B------:R-:W-:Y:S05]  /*0650*/  EXIT ;  /* 0x000000000000794d */ /* 0x000fea0003800000 */
.L_x_49:
        /* <DEDUP_REMOVED lines=10> */
.L_x_51:


//--------------------- .nv.shared.reserved.0     --------------------------
	.section	.nv.shared.reserved.0,"aw",@nobits
	.weak		__nv_reservedSMEM_offset_0_alias
	.size		__nv_reservedSMEM_offset_0_alias, 0, 64
	.other		__nv_reservedSMEM_offset_0_alias,@"STO_CUDA_RESERVED_SHARED STV_DEFAULT"
__nv_reservedSMEM_offset_0_alias:
	.zero		0
	.zero		64


//--------------------- .nv.constant0._Z10Operation2PhS_jjj --------------------------
	.section	.nv.constant0._Z10Operation2PhS_jjj,"a",@progbits
	.sectionflags	@""
	.align	4
.nv.constant0._Z10Operation2PhS_jjj:
	.zero		924


//--------------------- .nv.constant0._Z10Operation1PhS_S_jjjjjjj --------------------------
	.section	.nv.constant0._Z10Operation1PhS_S_jjjjjjj,"a",@progbits
	.sectionflags	@""
	.align	4
.nv.constant0._Z10Operation1PhS_S_jjjjjjj:
	.zero		948


//--------------------- SYMBOLS --------------------------

	.type		.nv.reservedSmem.offset0,@object
	.size		.nv.reservedSmem.offset0,0x4
